	.headerflags	@"EF_CUDA_TEXMODE_UNIFIED EF_CUDA_64BIT_ADDRESS EF_CUDA_ACCELERATORS EF_CUDA_SM90 EF_CUDA_VIRTUAL_SM(EF_CUDA_SM90)"
	.elftype	@"ET_EXEC"


//--------------------- .nv.info                  --------------------------
	.section	.nv.info,"",@"SHT_CUDA_INFO"
	.align	4


	//----- nvinfo : EIATTR_REGCOUNT
	.align		4
        /*0000*/ 	.byte	0x04, 0x2f
        /*0002*/ 	.short	(.L_2 - .L_1)
	.align		4
.L_1:
        /*0004*/ 	.word	index@(cross_entropy_fwd_kernel)
        /*0008*/ 	.word	0x00000032


	//----- nvinfo : EIATTR_MIN_STACK_SIZE
	.align		4
.L_2:
        /*000c*/ 	.byte	0x04, 0x12
        /*000e*/ 	.short	(.L_4 - .L_3)
	.align		4
.L_3:
        /*0010*/ 	.word	index@(cross_entropy_fwd_kernel)
        /*0014*/ 	.word	0x00000000


	//----- nvinfo : EIATTR_FRAME_SIZE
	.align		4
.L_4:
        /*0018*/ 	.byte	0x04, 0x11
        /*001a*/ 	.short	(.L_6 - .L_5)
	.align		4
.L_5:
        /*001c*/ 	.word	index@(cross_entropy_fwd_kernel)
        /*0020*/ 	.word	0x00000000


	//----- nvinfo : EIATTR_MIN_STACK_SIZE
	.align		4
.L_6:
        /*0024*/ 	.byte	0x04, 0x12
        /*0026*/ 	.short	(.L_8 - .L_7)
	.align		4
.L_7:
        /*0028*/ 	.word	index@(cross_entropy_fwd_kernel)
        /*002c*/ 	.word	0x00000000
.L_8:


//--------------------- .nv.info.cross_entropy_fwd_kernel --------------------------
	.section	.nv.info.cross_entropy_fwd_kernel,"",@"SHT_CUDA_INFO"
	.sectionflags	@""
	.align	4


	//----- nvinfo : EIATTR_CUDA_API_VERSION
	.align		4
        /*0000*/ 	.byte	0x04, 0x37
        /*0002*/ 	.short	(.L_10 - .L_9)
.L_9:
        /*0004*/ 	.word	0x0000007c


	//----- nvinfo : EIATTR_KPARAM_INFO
	.align		4
.L_10:
        /*0008*/ 	.byte	0x04, 0x17
        /*000a*/ 	.short	(.L_12 - .L_11)
.L_11:
        /*000c*/ 	.word	0x00000000
        /*0010*/ 	.short	0x000c
        /*0012*/ 	.short	0x0044
        /*0014*/ 	.byte	0x00, 0xf0, 0x11, 0x00


	//----- nvinfo : EIATTR_KPARAM_INFO
	.align		4
.L_12:
        /*0018*/ 	.byte	0x04, 0x17
        /*001a*/ 	.short	(.L_14 - .L_13)
.L_13:
        /*001c*/ 	.word	0x00000000
        /*0020*/ 	.short	0x000b
        /*0022*/ 	.short	0x0040
        /*0024*/ 	.byte	0x00, 0xf0, 0x11, 0x00


	//----- nvinfo : EIATTR_KPARAM_INFO
	.align		4
.L_14:
        /*0028*/ 	.byte	0x04, 0x17
        /*002a*/ 	.short	(.L_16 - .L_15)
.L_15:
        /*002c*/ 	.word	0x00000000
        /*0030*/ 	.short	0x000a
        /*0032*/ 	.short	0x003c
        /*0034*/ 	.byte	0x00, 0xf0, 0x11, 0x00


	//----- nvinfo : EIATTR_KPARAM_INFO
	.align		4
.L_16:
        /*0038*/ 	.byte	0x04, 0x17
        /*003a*/ 	.short	(.L_18 - .L_17)
.L_17:
        /*003c*/ 	.word	0x00000000
        /*0040*/ 	.short	0x0009
        /*0042*/ 	.short	0x0038
        /*0044*/ 	.byte	0x00, 0xf0, 0x11, 0x00


	//----- nvinfo : EIATTR_KPARAM_INFO
	.align		4
.L_18:
        /*0048*/ 	.byte	0x04, 0x17
        /*004a*/ 	.short	(.L_20 - .L_19)
.L_19:
        /*004c*/ 	.word	0x00000000
        /*0050*/ 	.short	0x0008
        /*0052*/ 	.short	0x0034
        /*0054*/ 	.byte	0x00, 0xf0, 0x11, 0x00


	//----- nvinfo : EIATTR_KPARAM_INFO
	.align		4
.L_20:
        /*0058*/ 	.byte	0x04, 0x17
        /*005a*/ 	.short	(.L_22 - .L_21)
.L_21:
        /*005c*/ 	.word	0x00000000
        /*0060*/ 	.short	0x0007
        /*0062*/ 	.short	0x0030
        /*0064*/ 	.byte	0x00, 0xf0, 0x11, 0x00


	//----- nvinfo : EIATTR_KPARAM_INFO
	.align		4
.L_22:
        /*0068*/ 	.byte	0x04, 0x17
        /*006a*/ 	.short	(.L_24 - .L_23)
.L_23:
        /*006c*/ 	.word	0x00000000
        /*0070*/ 	.short	0x0006
        /*0072*/ 	.short	0x002c
        /*0074*/ 	.byte	0x00, 0xf0, 0x11, 0x00


	//----- nvinfo : EIATTR_KPARAM_INFO
	.align		4
.L_24:
        /*0078*/ 	.byte	0x04, 0x17
        /*007a*/ 	.short	(.L_26 - .L_25)
.L_25:
        /*007c*/ 	.word	0x00000000
        /*0080*/ 	.short	0x0005
        /*0082*/ 	.short	0x0028
        /*0084*/ 	.byte	0x00, 0xf0, 0x11, 0x00


	//----- nvinfo : EIATTR_KPARAM_INFO
	.align		4
.L_26:
        /*0088*/ 	.byte	0x04, 0x17
        /*008a*/ 	.short	(.L_28 - .L_27)
.L_27:
        /*008c*/ 	.word	0x00000000
        /*0090*/ 	.short	0x0004
        /*0092*/ 	.short	0x0020
        /*0094*/ 	.byte	0x00, 0xf0, 0x21, 0x00


	//----- nvinfo : EIATTR_KPARAM_INFO
	.align		4
.L_28:
        /*0098*/ 	.byte	0x04, 0x17
        /*009a*/ 	.short	(.L_30 - .L_29)
.L_29:
        /*009c*/ 	.word	0x00000000
        /*00a0*/ 	.short	0x0003
        /*00a2*/ 	.short	0x0018
        /*00a4*/ 	.byte	0x00, 0xf0, 0x21, 0x00


	//----- nvinfo : EIATTR_KPARAM_INFO
	.align		4
.L_30:
        /*00a8*/ 	.byte	0x04, 0x17
        /*00aa*/ 	.short	(.L_32 - .L_31)
.L_31:
        /*00ac*/ 	.word	0x00000000
        /*00b0*/ 	.short	0x0002
        /*00b2*/ 	.short	0x0010
        /*00b4*/ 	.byte	0x00, 0xf0, 0x21, 0x00


	//----- nvinfo : EIATTR_KPARAM_INFO
	.align		4
.L_32:
        /*00b8*/ 	.byte	0x04, 0x17
        /*00ba*/ 	.short	(.L_34 - .L_33)
.L_33:
        /*00bc*/ 	.word	0x00000000
        /*00c0*/ 	.short	0x0001
        /*00c2*/ 	.short	0x0008
        /*00c4*/ 	.byte	0x00, 0xf0, 0x21, 0x00


	//----- nvinfo : EIATTR_KPARAM_INFO
	.align		4
.L_34:
        /*00c8*/ 	.byte	0x04, 0x17
        /*00ca*/ 	.short	(.L_36 - .L_35)
.L_35:
        /*00cc*/ 	.word	0x00000000
        /*00d0*/ 	.short	0x0000
        /*00d2*/ 	.short	0x0000
        /*00d4*/ 	.byte	0x00, 0xf0, 0x21, 0x00


	//----- nvinfo : EIATTR_SPARSE_MMA_MASK
	.align		4
.L_36:
        /*00d8*/ 	.byte	0x03, 0x50
        /*00da*/ 	.short	0x0000


	//----- nvinfo : EIATTR_MAXREG_COUNT
	.align		4
        /*00dc*/ 	.byte	0x03, 0x1b
        /*00de*/ 	.short	0x0080


	//----- nvinfo : EIATTR_COOP_GROUP_MASK_REGIDS
	.align		4
        /*00e0*/ 	.byte	0x04, 0x29
        /*00e2*/ 	.short	(.L_38 - .L_37)


	//   ....[0]....
.L_37:
        /*00e4*/ 	.word	0xffffffff


	//   ....[1]....
        /*00e8*/ 	.word	0xffffffff


	//   ....[2]....
        /*00ec*/ 	.word	0xffffffff


	//   ....[3]....
        /*00f0*/ 	.word	0xffffffff


	//   ....[4]....
        /*00f4*/ 	.word	0xffffffff


	//   ....[5]....
        /*00f8*/ 	.word	0xffffffff


	//   ....[6]....
        /*00fc*/ 	.word	0xffffffff


	//   ....[7]....
        /*0100*/ 	.word	0xffffffff


	//   ....[8]....
        /*0104*/ 	.word	0xffffffff


	//   ....[9]....
        /*0108*/ 	.word	0xffffffff


	//   ....[10]....
        /*010c*/ 	.word	0xffffffff


	//   ....[11]....
        /*0110*/ 	.word	0xffffffff


	//   ....[12]....
        /*0114*/ 	.word	0xffffffff


	//   ....[13]....
        /*0118*/ 	.word	0xffffffff


	//   ....[14]....
        /*011c*/ 	.word	0xffffffff


	//   ....[15]....
        /*0120*/ 	.word	0xffffffff


	//   ....[16]....
        /*0124*/ 	.word	0xffffffff


	//   ....[17]....
        /*0128*/ 	.word	0xffffffff


	//----- nvinfo : EIATTR_COOP_GROUP_INSTR_OFFSETS
	.align		4
.L_38:
        /*012c*/ 	.byte	0x04, 0x28
        /*012e*/ 	.short	(.L_40 - .L_39)


	//   ....[0]....
.L_39:
        /*0130*/ 	.word	0x00000ba0


	//   ....[1]....
        /*0134*/ 	.word	0x00000bc0


	//   ....[2]....
        /*0138*/ 	.word	0x00000be0


	//   ....[3]....
        /*013c*/ 	.word	0x00000c00


	//   ....[4]....
        /*0140*/ 	.word	0x00000c20


	//   ....[5]....
        /*0144*/ 	.word	0x00000c70


	//   ....[6]....
        /*0148*/ 	.word	0x00000c90


	//   ....[7]....
        /*014c*/ 	.word	0x00000cb0


	//   ....[8]....
        /*0150*/ 	.word	0x00000cd0


	//   ....[9]....
        /*0154*/ 	.word	0x00001b50


	//   ....[10]....
        /*0158*/ 	.word	0x00001b70


	//   ....[11]....
        /*015c*/ 	.word	0x00001b90


	//   ....[12]....
        /*0160*/ 	.word	0x00001bb0


	//   ....[13]....
        /*0164*/ 	.word	0x00001bd0


	//   ....[14]....
        /*0168*/ 	.word	0x00001c20


	//   ....[15]....
        /*016c*/ 	.word	0x00001c40


	//   ....[16]....
        /*0170*/ 	.word	0x00001c60


	//   ....[17]....
        /*0174*/ 	.word	0x00001c80


	//----- nvinfo : EIATTR_EXIT_INSTR_OFFSETS
	.align		4
.L_40:
        /*0178*/ 	.byte	0x04, 0x1c
        /*017a*/ 	.short	(.L_42 - .L_41)


	//   ....[0]....
.L_41:
        /*017c*/ 	.word	0x00002260


	//   ....[1]....
        /*0180*/ 	.word	0x000022a0


	//----- nvinfo : EIATTR_MAX_THREADS
	.align		4
.L_42:
        /*0184*/ 	.byte	0x04, 0x05
        /*0186*/ 	.short	(.L_44 - .L_43)
.L_43:
        /*0188*/ 	.word	0x00000200
        /*018c*/ 	.word	0x00000001
        /*0190*/ 	.word	0x00000001


	//----- nvinfo : EIATTR_CBANK_PARAM_SIZE
	.align		4
.L_44:
        /*0194*/ 	.byte	0x03, 0x19
        /*0196*/ 	.short	0x0048


	//----- nvinfo : EIATTR_PARAM_CBANK
	.align		4
        /*0198*/ 	.byte	0x04, 0x0a
        /*019a*/ 	.short	(.L_46 - .L_45)
	.align		4
.L_45:
        /*019c*/ 	.word	index@(.nv.constant0.cross_entropy_fwd_kernel)
        /*01a0*/ 	.short	0x0210
        /*01a2*/ 	.short	0x0048


	//----- nvinfo : EIATTR_SW_WAR
	.align		4
.L_46:
        /*01a4*/ 	.byte	0x04, 0x36
        /*01a6*/ 	.short	(.L_48 - .L_47)
.L_47:
        /*01a8*/ 	.word	0x00000008
.L_48:


//--------------------- .nv.callgraph             --------------------------
	.section	.nv.callgraph,"",@"SHT_CUDA_CALLGRAPH"
	.align	4
	.sectionentsize	8
	.align		4
        /*0000*/ 	.word	0x00000000
	.align		4
        /*0004*/ 	.word	0xffffffff
	.align		4
        /*0008*/ 	.word	0x00000000
	.align		4
        /*000c*/ 	.word	0xfffffffe
	.align		4
        /*0010*/ 	.word	0x00000000
	.align		4
        /*0014*/ 	.word	0xfffffffd
	.align		4
        /*0018*/ 	.word	0x00000000
	.align		4
        /*001c*/ 	.word	0xfffffffc


//--------------------- .nv.constant4             --------------------------
	.section	.nv.constant4,"a",@progbits
	.align	8
	.align		8
.nv.constant4:
        /*0000*/ 	.dword	_$_str


//--------------------- .text.cross_entropy_fwd_kernel --------------------------
	.section	.text.cross_entropy_fwd_kernel,"ax",@progbits
	.sectionflags	@"SHF_BARRIERS=1"
	.align	128
        .global         cross_entropy_fwd_kernel
        .type           cross_entropy_fwd_kernel,@function
        .size           cross_entropy_fwd_kernel,(.L_x_4 - cross_entropy_fwd_kernel)
        .other          cross_entropy_fwd_kernel,@"STO_CUDA_ENTRY STV_DEFAULT"
cross_entropy_fwd_kernel:
.text.cross_entropy_fwd_kernel:
[----:B------:R-:W0:Y:S02]  /*0000*/  LDC R1, c[0x0][0x28] ;  /* 0x00000a00ff017b82 */ /* 0x000e240000000800 */
[----:B------:R-:W1:Y:S01]  /*0010*/  S2UR UR6, SR_CTAID.X ;  /* 0x00000000000679c3 */ /* 0x000e620000002500 */
[----:B------:R-:W-:Y:S01]  /*0020*/  ULDC.64 UR4, c[0x0][0x250] ;  /* 0x0000940000047ab9 */ /* 0x000fe20000000a00 */
[----:B------:R-:W2:Y:S01]  /*0030*/  S2R R23, SR_TID.X ;  /* 0x0000000000177919 */ /* 0x000ea20000002100 */
[----:B------:R-:W-:Y:S01]  /*0040*/  MOV R0, UR4 ;  /* 0x0000000400007c02 */ /* 0x000fe20008000f00 */
[----:B------:R-:W-:Y:S01]  /*0050*/  ULDC.64 UR8, c[0x0][0x228] ;  /* 0x00008a0000087ab9 */ /* 0x000fe20000000a00 */
[----:B------:R-:W-:Y:S01]  /*0060*/  ULDC.64 UR18, c[0x0][0x208] ;  /* 0x0000820000127ab9 */ /* 0x000fe20000000a00 */
[----:B------:R-:W-:Y:S01]  /*0070*/  HFMA2.MMA R2, -RZ, RZ, 0, 0 ;  /* 0x00000000ff027435 */ /* 0x000fe200000001ff */
[----:B------:R-:W-:Y:S02]  /*0080*/  ISETP.GE.AND P0, PT, R0, 0x1, PT ;  /* 0x000000010000780c */ /* 0x000fe40003f06270 */
[----:B------:R-:W-:Y:S01]  /*0090*/  MOV R41, 0xff800000 ;  /* 0xff80000000297802 */ /* 0x000fe20000000f00 */
[----:B-1----:R-:W-:-:S04]  /*00a0*/  UIMAD.WIDE UR4, UR6, UR5, URZ ;  /* 0x00000005060472a5 */ /* 0x002fc8000f8e023f */
[----:B------:R-:W-:-:S04]  /*00b0*/  ULEA UR11, UP0, UR4, UR8, 0x1 ;  /* 0x00000008040b7291 */ /* 0x000fc8000f80083f */
[----:B------:R-:W-:Y:S02]  /*00c0*/  ULEA.HI.X UR12, UR4, UR9, UR5, 0x1, UP0 ;  /* 0x00000009040c7291 */ /* 0x000fe400080f0c05 */
[----:B------:R-:W-:Y:S10]  /*00d0*/  @!P0 BRA `(.L_x_0) ;  /* 0x0000001c001c8947 */ /* 0x000ff40003800000 */
[----:B------:R-:W1:Y:S01]  /*00e0*/  S2UR UR5, SR_CgaCtaId ;  /* 0x00000000000579c3 */ /* 0x000e620000008800 */
[----:B------:R-:W-:Y:S01]  /*00f0*/  UMOV UR4, 0x400 ;  /* 0x0000040000047882 */ /* 0x000fe20000000000 */
[C---:B--2---:R-:W-:Y:S01]  /*0100*/  LOP3.LUT P0, RZ, R23.reuse, 0xf, RZ, 0xc0, !PT ;  /* 0x0000000f17ff7812 */ /* 0x044fe2000780c0ff */
[----:B------:R-:W-:Y:S01]  /*0110*/  ULDC UR9, c[0x0][0x23c] ;  /* 0x00008f0000097ab9 */ /* 0x000fe20000000800 */
[C---:B------:R-:W-:Y:S02]  /*0120*/  SHF.L.U32 R21, R23.reuse, 0x3, RZ ;  /* 0x0000000317157819 */ /* 0x040fe400000006ff */
[----:B------:R-:W-:Y:S02]  /*0130*/  SHF.R.U32.HI R22, RZ, 0x3, R23 ;  /* 0x00000003ff167819 */ /* 0x000fe40000011617 */
[C---:B------:R-:W-:Y:S02]  /*0140*/  ISETP.GE.AND P1, PT, R23.reuse, 0x10, PT ;  /* 0x000000101700780c */ /* 0x040fe40003f26270 */
[----:B------:R-:W-:-:S02]  /*0150*/  LOP3.LUT P2, RZ, R23, 0x1f, RZ, 0xc0, !PT ;  /* 0x0000001f17ff7812 */ /* 0x000fc4000784c0ff */
[----:B------:R-:W-:Y:S02]  /*0160*/  ISETP.LT.AND P0, PT, R23, 0x10, !P0 ;  /* 0x000000101700780c */ /* 0x000fe40004701270 */
[----:B------:R-:W-:Y:S02]  /*0170*/  MOV R2, RZ ;  /* 0x000000ff00027202 */ /* 0x000fe40000000f00 */
[----:B------:R-:W-:Y:S02]  /*0180*/  MOV R20, 0xff800000 ;  /* 0xff80000000147802 */ /* 0x000fe40000000f00 */
[----:B------:R-:W-:Y:S02]  /*0190*/  LOP3.LUT R21, R21, 0xff8, RZ, 0xc0, !PT ;  /* 0x00000ff815157812 */ /* 0x000fe400078ec0ff */
[----:B------:R-:W-:Y:S01]  /*01a0*/  LOP3.LUT R22, R22, 0x3c, RZ, 0xc0, !PT ;  /* 0x0000003c16167812 */ /* 0x000fe200078ec0ff */
[----:B-1----:R-:W-:-:S03]  /*01b0*/  UPRMT UR5, UR5, 0x654, UR4 ;  /* 0x0000065405057896 */ /* 0x002fc60008000004 */
[----:B------:R-:W-:-:S03]  /*01c0*/  UMOV UR4, URZ ;  /* 0x0000003f00047c82 */ /* 0x000fc60008000000 */
[----:B------:R-:W-:-:S07]  /*01d0*/  LEA R23, R23, UR5, 0x2 ;  /* 0x0000000517177c11 */ /* 0x000fce000f8e10ff */
.L_x_1:
[----:B------:R-:W1:Y:S01]  /*01e0*/  LDC R0, c[0x0][0x250] ;  /* 0x00009400ff007b82 */ /* 0x000e620000000800 */
[----:B------:R-:W-:Y:S02]  /*01f0*/  IADD3 R7, R21, UR4, RZ ;  /* 0x0000000415077c10 */ /* 0x000fe4000fffe0ff */
[----:B------:R-:W-:Y:S02]  /*0200*/  CS2R R8, SRZ ;  /* 0x0000000000087805 */ /* 0x000fe4000001ff00 */
[----:B------:R-:W-:Y:S02]  /*0210*/  MOV R4, UR11 ;  /* 0x0000000b00047c02 */ /* 0x000fe40008000f00 */
[----:B------:R-:W-:Y:S02]  /*0220*/  CS2R R10, SRZ ;  /* 0x00000000000a7805 */ /* 0x000fe4000001ff00 */
[----:B------:R-:W-:-:S03]  /*0230*/  MOV R5, UR12 ;  /* 0x0000000c00057c02 */ /* 0x000fc60008000f00 */
[C---:B------:R-:W-:Y:S01]  /*0240*/  IMAD.WIDE R26, R7.reuse, 0x2, R4 ;  /* 0x00000002071a7825 */ /* 0x040fe200078e0204 */
[----:B-1----:R-:W-:-:S13]  /*0250*/  ISETP.GE.AND P3, PT, R7, R0, PT ;  /* 0x000000000700720c */ /* 0x002fda0003f66270 */
[----:B------:R-:W2:Y:S01]  /*0260*/  @!P3 LDG.E.128 R8, desc[UR18][R26.64] ;  /* 0x000000121a08b981 */ /* 0x000ea2000c1e1d00 */
[----:B------:R-:W-:Y:S02]  /*0270*/  IADD3 R5, R7, 0x1000, RZ ;  /* 0x0000100007057810 */ /* 0x000fe40007ffe0ff */
[----:B------:R-:W-:Y:S02]  /*0280*/  CS2R R12, SRZ ;  /* 0x00000000000c7805 */ /* 0x000fe4000001ff00 */
[----:B------:R-:W-:Y:S02]  /*0290*/  CS2R R14, SRZ ;  /* 0x00000000000e7805 */ /* 0x000fe4000001ff00 */
[----:B------:R-:W-:-:S13]  /*02a0*/  ISETP.GE.AND P4, PT, R5, R0, PT ;  /* 0x000000000500720c */ /* 0x000fda0003f86270 */
[----:B------:R-:W3:Y:S01]  /*02b0*/  @!P4 LDG.E.128 R12, desc[UR18][R26.64+0x2000] ;  /* 0x002000121a0cc981 */ /* 0x000ee2000c1e1d00 */
[----:B------:R-:W-:Y:S02]  /*02c0*/  IADD3 R5, R7, 0x2000, RZ ;  /* 0x0000200007057810 */ /* 0x000fe40007ffe0ff */
[----:B------:R-:W-:Y:S02]  /*02d0*/  CS2R R16, SRZ ;  /* 0x0000000000107805 */ /* 0x000fe4000001ff00 */
[----:B------:R-:W-:Y:S02]  /*02e0*/  CS2R R18, SRZ ;  /* 0x0000000000127805 */ /* 0x000fe4000001ff00 */
[----:B------:R-:W-:-:S13]  /*02f0*/  ISETP.GE.AND P5, PT, R5, R0, PT ;  /* 0x000000000500720c */ /* 0x000fda0003fa6270 */
[----:B------:R-:W4:Y:S01]  /*0300*/  @!P5 LDG.E.128 R16, desc[UR18][R26.64+0x4000] ;  /* 0x004000121a10d981 */ /* 0x000f22000c1e1d00 */
[----:B------:R-:W-:Y:S02]  /*0310*/  IADD3 R7, R7, 0x3000, RZ ;  /* 0x0000300007077810 */ /* 0x000fe40007ffe0ff */
[----:B------:R-:W-:Y:S02]  /*0320*/  CS2R R4, SRZ ;  /* 0x0000000000047805 */ /* 0x000fe4000001ff00 */
[----:B------:R-:W-:Y:S02]  /*0330*/  ISETP.GE.AND P6, PT, R7, R0, PT ;  /* 0x000000000700720c */ /* 0x000fe40003fc6270 */
[----:B------:R-:W-:-:S11]  /*0340*/  CS2R R6, SRZ ;  /* 0x0000000000067805 */ /* 0x000fd6000001ff00 */
[----:B------:R1:W5:Y:S01]  /*0350*/  @!P6 LDG.E.128 R4, desc[UR18][R26.64+0x6000] ;  /* 0x006000121a04e981 */ /* 0x000362000c1e1d00 */
[----:B------:R-:W1:Y:S01]  /*0360*/  S2UR UR8, SR_CgaCtaId ;  /* 0x00000000000879c3 */ /* 0x000e620000008800 */
[----:B------:R-:W-:Y:S01]  /*0370*/  UMOV UR7, 0x400 ;  /* 0x0000040000077882 */ /* 0x000fe20000000000 */
[----:B------:R-:W-:Y:S02]  /*0380*/  UIADD3 UR4, UR4, 0x4000, URZ ;  /* 0x0000400004047890 */ /* 0x000fe4000fffe03f */
[----:B01----:R-:W-:-:S04]  /*0390*/  UPRMT UR7, UR8, 0x654, UR7 ;  /* 0x0000065408077896 */ /* 0x003fc80008000007 */
[----:B------:R-:W-:Y:S01]  /*03a0*/  BAR.SYNC.DEFER_BLOCKING 0x0 ;  /* 0x0000000000007b1d */ /* 0x000fe20000010000 */
[----:B--2---:R-:W-:Y:S02]  /*03b0*/  SEL R8, R8, 0xff80ff80, !P3 ;  /* 0xff80ff8008087807 */ /* 0x004fe40005800000 */
[----:B------:R-:W-:Y:S02]  /*03c0*/  SEL R9, R9, 0xff80ff80, !P3 ;  /* 0xff80ff8009097807 */ /* 0x000fe40005800000 */
[C---:B------:R-:W-:Y:S02]  /*03d0*/  PRMT R25, R8.reuse, 0x7632, R25 ;  /* 0x0000763208197816 */ /* 0x040fe40000000019 */
[----:B------:R-:W-:Y:S02]  /*03e0*/  SHF.L.U32 R8, R8, 0x10, RZ ;  /* 0x0000001008087819 */ /* 0x000fe400000006ff */
[----:B------:R-:W-:Y:S02]  /*03f0*/  SHF.L.U32 R25, R25, 0x10, RZ ;  /* 0x0000001019197819 */ /* 0x000fe400000006ff */
[C---:B------:R-:W-:Y:S01]  /*0400*/  PRMT R28, R9.reuse, 0x7632, R28 ;  /* 0x00007632091c7816 */ /* 0x040fe2000000001c */
[----:B------:R-:W-:Y:S01]  /*0410*/  FMUL R29, R8, UR9 ;  /* 0x00000009081d7c20 */ /* 0x000fe20008400000 */
[----:B------:R-:W-:Y:S01]  /*0420*/  SHF.L.U32 R9, R9, 0x10, RZ ;  /* 0x0000001009097819 */ /* 0x000fe200000006ff */
[----:B------:R-:W-:Y:S01]  /*0430*/  FMUL R30, R25, UR9 ;  /* 0x00000009191e7c20 */ /* 0x000fe20008400000 */
[----:B------:R-:W-:-:S02]  /*0440*/  SEL R10, R10, 0xff80ff80, !P3 ;  /* 0xff80ff800a0a7807 */ /* 0x000fc40005800000 */
[----:B------:R-:W-:Y:S01]  /*0450*/  SHF.L.U32 R26, R28, 0x10, RZ ;  /* 0x000000101c1a7819 */ /* 0x000fe200000006ff */
[----:B------:R-:W-:Y:S01]  /*0460*/  FMUL R28, R9, UR9 ;  /* 0x00000009091c7c20 */ /* 0x000fe20008400000 */
[----:B------:R-:W-:Y:S02]  /*0470*/  FMNMX R31, R29, R30, !PT ;  /* 0x0000001e1d1f7209 */ /* 0x000fe40007800000 */
[----:B------:R-:W-:Y:S01]  /*0480*/  PRMT R27, R10, 0x7632, R27 ;  /* 0x000076320a1b7816 */ /* 0x000fe2000000001b */
[----:B------:R-:W-:Y:S01]  /*0490*/  FMUL R29, R26, UR9 ;  /* 0x000000091a1d7c20 */ /* 0x000fe20008400000 */
[----:B------:R-:W-:Y:S02]  /*04a0*/  SHF.L.U32 R10, R10, 0x10, RZ ;  /* 0x000000100a0a7819 */ /* 0x000fe400000006ff */
[----:B------:R-:W-:Y:S02]  /*04b0*/  FMNMX R28, R28, R31, !PT ;  /* 0x0000001f1c1c7209 */ /* 0x000fe40007800000 */
[----:B------:R-:W-:-:S02]  /*04c0*/  SEL R30, R11, 0xff80ff80, !P3 ;  /* 0xff80ff800b1e7807 */ /* 0x000fc40005800000 */
[----:B------:R-:W-:Y:S01]  /*04d0*/  SHF.L.U32 R11, R27, 0x10, RZ ;  /* 0x000000101b0b7819 */ /* 0x000fe200000006ff */
[----:B------:R-:W-:Y:S01]  /*04e0*/  FMUL R27, R10, UR9 ;  /* 0x000000090a1b7c20 */ /* 0x000fe20008400000 */
[----:B------:R-:W-:Y:S02]  /*04f0*/  FMNMX R32, R29, R28, !PT ;  /* 0x0000001c1d207209 */ /* 0x000fe40007800000 */
[C---:B------:R-:W-:Y:S01]  /*0500*/  PRMT R36, R30.reuse, 0x7632, R36 ;  /* 0x000076321e247816 */ /* 0x040fe20000000024 */
[----:B------:R-:W-:Y:S01]  /*0510*/  FMUL R28, R11, UR9 ;  /* 0x000000090b1c7c20 */ /* 0x000fe20008400000 */
[----:B------:R-:W-:Y:S02]  /*0520*/  SHF.L.U32 R30, R30, 0x10, RZ ;  /* 0x000000101e1e7819 */ /* 0x000fe400000006ff */
[----:B------:R-:W-:Y:S02]  /*0530*/  FMNMX R27, R27, R32, !PT ;  /* 0x000000201b1b7209 */ /* 0x000fe40007800000 */
[----:B---3--:R-:W-:Y:S01]  /*0540*/  SEL R29, R12, 0xff80ff80, !P4 ;  /* 0xff80ff800c1d7807 */ /* 0x008fe20006000000 */
[----:B------:R-:W-:Y:S01]  /*0550*/  FMUL R12, R30, UR9 ;  /* 0x000000091e0c7c20 */ /* 0x000fe20008400000 */
[----:B------:R-:W-:-:S02]  /*0560*/  SHF.L.U32 R36, R36, 0x10, RZ ;  /* 0x0000001024247819 */ /* 0x000fc400000006ff */
[----:B------:R-:W-:Y:S02]  /*0570*/  FMNMX R31, R28, R27, !PT ;  /* 0x0000001b1c1f7209 */ /* 0x000fe40007800000 */
[C---:B------:R-:W-:Y:S01]  /*0580*/  PRMT R35, R29.reuse, 0x7632, R35 ;  /* 0x000076321d237816 */ /* 0x040fe20000000023 */
[----:B------:R-:W-:Y:S01]  /*0590*/  FMUL R27, R36, UR9 ;  /* 0x00000009241b7c20 */ /* 0x000fe20008400000 */
[----:B------:R-:W-:Y:S02]  /*05a0*/  SHF.L.U32 R29, R29, 0x10, RZ ;  /* 0x000000101d1d7819 */ /* 0x000fe400000006ff */
[----:B------:R-:W-:Y:S02]  /*05b0*/  FMNMX R28, R12, R31, !PT ;  /* 0x0000001f0c1c7209 */ /* 0x000fe40007800000 */
[----:B------:R-:W-:Y:S01]  /*05c0*/  SEL R13, R13, 0xff80ff80, !P4 ;  /* 0xff80ff800d0d7807 */ /* 0x000fe20006000000 */
[----:B------:R-:W-:Y:S01]  /*05d0*/  FMUL R12, R29, UR9 ;  /* 0x000000091d0c7c20 */ /* 0x000fe20008400000 */
[----:B------:R-:W-:-:S02]  /*05e0*/  SHF.L.U32 R35, R35, 0x10, RZ ;  /* 0x0000001023237819 */ /* 0x000fc400000006ff */
[----:B------:R-:W-:Y:S02]  /*05f0*/  FMNMX R31, R27, R28, !PT ;  /* 0x0000001c1b1f7209 */ /* 0x000fe40007800000 */
[C---:B------:R-:W-:Y:S02]  /*0600*/  PRMT R34, R13.reuse, 0x7632, R34 ;  /* 0x000076320d227816 */ /* 0x040fe40000000022 */
[----:B------:R-:W-:Y:S01]  /*0610*/  SHF.L.U32 R27, R13, 0x10, RZ ;  /* 0x000000100d1b7819 */ /* 0x000fe200000006ff */
[----:B------:R-:W-:Y:S01]  /*0620*/  FMUL R13, R35, UR9 ;  /* 0x00000009230d7c20 */ /* 0x000fe20008400000 */
[----:B------:R-:W-:Y:S02]  /*0630*/  FMNMX R28, R12, R31, !PT ;  /* 0x0000001f0c1c7209 */ /* 0x000fe40007800000 */
[----:B------:R-:W-:Y:S01]  /*0640*/  SEL R14, R14, 0xff80ff80, !P4 ;  /* 0xff80ff800e0e7807 */ /* 0x000fe20006000000 */
[----:B------:R-:W-:Y:S01]  /*0650*/  FMUL R12, R27, UR9 ;  /* 0x000000091b0c7c20 */ /* 0x000fe20008400000 */
[----:B------:R-:W-:-:S02]  /*0660*/  SHF.L.U32 R34, R34, 0x10, RZ ;  /* 0x0000001022227819 */ /* 0x000fc400000006ff */
[----:B------:R-:W-:Y:S02]  /*0670*/  FMNMX R31, R13, R28, !PT ;  /* 0x0000001c0d1f7209 */ /* 0x000fe40007800000 */
[----:B------:R-:W-:Y:S01]  /*0680*/  PRMT R33, R14, 0x7632, R33 ;  /* 0x000076320e217816 */ /* 0x000fe20000000021 */
[----:B------:R-:W-:Y:S01]  /*0690*/  FMUL R13, R34, UR9 ;  /* 0x00000009220d7c20 */ /* 0x000fe20008400000 */
[----:B------:R-:W-:Y:S02]  /*06a0*/  SHF.L.U32 R28, R14, 0x10, RZ ;  /* 0x000000100e1c7819 */ /* 0x000fe400000006ff */
        /* <DEDUP_REMOVED lines=9> */
[----:B----4-:R-:W-:Y:S01]  /*0740*/  SEL R16, R16, 0xff80ff80, !P5 ;  /* 0xff80ff8010107807 */ /* 0x010fe20006800000 */
        /* <DEDUP_REMOVED lines=23> */
[----:B------:R-:W-:Y:S01]  /*08c0*/  SHF.L.U32 R16, R16, 0x10, RZ ;  /* 0x0000001010107819 */ /* 0x000fe200000006ff */
[----:B------:R-:W-:Y:S01]  /*08d0*/  FMUL R38, R15, UR9 ;  /* 0x000000090f267c20 */ /* 0x000fe20008400000 */
[----:B------:R-:W-:-:S02]  /*08e0*/  SEL R40, R19, 0xff80ff80, !P5 ;  /* 0xff80ff8013287807 */ /* 0x000fc40006800000 */
[----:B------:R-:W-:Y:S01]  /*08f0*/  FMNMX R39, R37, R18, !PT ;  /* 0x0000001225277209 */ /* 0x000fe20007800000 */
[----:B------:R-:W-:Y:S01]  /*0900*/  FMUL R37, R16, UR9 ;  /* 0x0000000910257c20 */ /* 0x000fe20008400000 */
[C---:B------:R-:W-:Y:S02]  /*0910*/  PRMT R19, R40.reuse, 0x7632, R19 ;  /* 0x0000763228137816 */ /* 0x040fe40000000013 */
[----:B------:R-:W-:Y:S02]  /*0920*/  SHF.L.U32 R18, R40, 0x10, RZ ;  /* 0x0000001028127819 */ /* 0x000fe400000006ff */
[----:B------:R-:W-:Y:S02]  /*0930*/  FMNMX R40, R38, R39, !PT ;  /* 0x0000002726287209 */ /* 0x000fe40007800000 */
[----:B------:R-:W-:Y:S01]  /*0940*/  SHF.L.U32 R19, R19, 0x10, RZ ;  /* 0x0000001013137819 */ /* 0x000fe200000006ff */
[----:B------:R-:W-:Y:S01]  /*0950*/  FMUL R38, R18, UR9 ;  /* 0x0000000912267c20 */ /* 0x000fe20008400000 */
[----:B------:R-:W-:-:S02]  /*0960*/  FMNMX R41, R37, R40, !PT ;  /* 0x0000002825297209 */ /* 0x000fc40007800000 */
[----:B-----5:R-:W-:Y:S01]  /*0970*/  SEL R37, R4, 0xff80ff80, !P6 ;  /* 0xff80ff8004257807 */ /* 0x020fe20007000000 */
[----:B------:R-:W-:Y:S01]  /*0980*/  FMUL R39, R19, UR9 ;  /* 0x0000000913277c20 */ /* 0x000fe20008400000 */
[----:B------:R-:W-:Y:S02]  /*0990*/  FMNMX R38, R38, R41, !PT ;  /* 0x0000002926267209 */ /* 0x000fe40007800000 */
[C---:B------:R-:W-:Y:S02]  /*09a0*/  SHF.L.U32 R4, R37.reuse, 0x10, RZ ;  /* 0x0000001025047819 */ /* 0x040fe400000006ff */
[----:B------:R-:W-:Y:S02]  /*09b0*/  PRMT R37, R37, 0x7632, R37 ;  /* 0x0000763225257816 */ /* 0x000fe40000000025 */
[----:B------:R-:W-:Y:S01]  /*09c0*/  FMNMX R40, R39, R38, !PT ;  /* 0x0000002627287209 */ /* 0x000fe20007800000 */
[----:B------:R-:W-:Y:S01]  /*09d0*/  FMUL R39, R4, UR9 ;  /* 0x0000000904277c20 */ /* 0x000fe20008400000 */
[----:B------:R-:W-:-:S02]  /*09e0*/  SHF.L.U32 R37, R37, 0x10, RZ ;  /* 0x0000001025257819 */ /* 0x000fc400000006ff */
[----:B------:R-:W-:Y:S02]  /*09f0*/  SEL R38, R5, 0xff80ff80, !P6 ;  /* 0xff80ff8005267807 */ /* 0x000fe40007000000 */
[----:B------:R-:W-:Y:S01]  /*0a00*/  FMNMX R40, R39, R40, !PT ;  /* 0x0000002827287209 */ /* 0x000fe20007800000 */
[----:B------:R-:W-:Y:S01]  /*0a10*/  FMUL R39, R37, UR9 ;  /* 0x0000000925277c20 */ /* 0x000fe20008400000 */
        /* <DEDUP_REMOVED lines=8> */
[C---:B------:R-:W-:Y:S02]  /*0aa0*/  PRMT R39, R6.reuse, 0x7632, R39 ;  /* 0x0000763206277816 */ /* 0x040fe40000000027 */
[----:B------:R-:W-:Y:S02]  /*0ab0*/  SHF.L.U32 R6, R6, 0x10, RZ ;  /* 0x0000001006067819 */ /* 0x000fe400000006ff */
[----:B------:R-:W-:Y:S02]  /*0ac0*/  FMNMX R41, R40, R41, !PT ;  /* 0x0000002928297209 */ /* 0x000fe40007800000 */
[----:B------:R-:W-:Y:S01]  /*0ad0*/  SHF.L.U32 R39, R39, 0x10, RZ ;  /* 0x0000001027277819 */ /* 0x000fe200000006ff */
[----:B------:R-:W-:Y:S01]  /*0ae0*/  FMUL R40, R6, UR9 ;  /* 0x0000000906287c20 */ /* 0x000fe20008400000 */
[----:B------:R-:W-:-:S04]  /*0af0*/  SEL R7, R7, 0xff80ff80, !P6 ;  /* 0xff80ff8007077807 */ /* 0x000fc80007000000 */
[----:B------:R-:W-:Y:S01]  /*0b00*/  FMNMX R42, R40, R41, !PT ;  /* 0x00000029282a7209 */ /* 0x000fe20007800000 */
[----:B------:R-:W-:Y:S01]  /*0b10*/  FMUL R41, R39, UR9 ;  /* 0x0000000927297c20 */ /* 0x000fe20008400000 */
[C---:B------:R-:W-:Y:S02]  /*0b20*/  PRMT R40, R7.reuse, 0x7632, R40 ;  /* 0x0000763207287816 */ /* 0x040fe40000000028 */
[----:B------:R-:W-:Y:S02]  /*0b30*/  SHF.L.U32 R7, R7, 0x10, RZ ;  /* 0x0000001007077819 */ /* 0x000fe400000006ff */
[----:B------:R-:W-:Y:S02]  /*0b40*/  FMNMX R42, R41, R42, !PT ;  /* 0x0000002a292a7209 */ /* 0x000fe40007800000 */
[----:B------:R-:W-:Y:S01]  /*0b50*/  SHF.L.U32 R40, R40, 0x10, RZ ;  /* 0x0000001028287819 */ /* 0x000fe200000006ff */
[----:B------:R-:W-:-:S05]  /*0b60*/  FMUL R41, R7, UR9 ;  /* 0x0000000907297c20 */ /* 0x000fca0008400000 */
[----:B------:R-:W-:Y:S01]  /*0b70*/  FMNMX R42, R41, R42, !PT ;  /* 0x0000002a292a7209 */ /* 0x000fe20007800000 */
[----:B------:R-:W-:-:S05]  /*0b80*/  FMUL R41, R40, UR9 ;  /* 0x0000000928297c20 */ /* 0x000fca0008400000 */
[----:B------:R-:W-:-:S05]  /*0b90*/  FMNMX R41, R41, R42, !PT ;  /* 0x0000002a29297209 */ /* 0x000fca0007800000 */
[----:B------:R-:W0:Y:S02]  /*0ba0*/  SHFL.BFLY PT, R42, R41, 0x10, 0x1f ;  /* 0x0e001f00292a7f89 */ /* 0x000e2400000e0000 */
[----:B0-----:R-:W-:-:S05]  /*0bb0*/  FMNMX R42, R41, R42, !PT ;  /* 0x0000002a292a7209 */ /* 0x001fca0007800000 */
        /* <DEDUP_REMOVED lines=8> */
[----:B------:R-:W-:Y:S01]  /*0c40*/  @!P2 STS [R22+UR5], R47 ;  /* 0x0000002f1600a988 */ /* 0x000fe20008000805 */
[----:B------:R-:W-:Y:S06]  /*0c50*/  BAR.SYNC.DEFER_BLOCKING 0x0 ;  /* 0x0000000000007b1d */ /* 0x000fec0000010000 */
[----:B------:R-:W0:Y:S04]  /*0c60*/  @!P1 LDS R24, [R23] ;  /* 0x0000000017189984 */ /* 0x000e280000000800 */
[----:B0-----:R-:W0:Y:S02]  /*0c70*/  SHFL.BFLY PT, R41, R24, 0x8, 0x1f ;  /* 0x0d001f0018297f89 */ /* 0x001e2400000e0000 */
[----:B0-----:R-:W-:-:S05]  /*0c80*/  FMNMX R41, R24, R41, !PT ;  /* 0x0000002918297209 */ /* 0x001fca0007800000 */
[----:B------:R-:W0:Y:S02]  /*0c90*/  SHFL.BFLY PT, R42, R41, 0x4, 0x1f ;  /* 0x0c801f00292a7f89 */ /* 0x000e2400000e0000 */
[----:B0-----:R-:W-:-:S05]  /*0ca0*/  FMNMX R42, R41, R42, !PT ;  /* 0x0000002a292a7209 */ /* 0x001fca0007800000 */
[----:B------:R-:W0:Y:S02]  /*0cb0*/  SHFL.BFLY PT, R43, R42, 0x2, 0x1f ;  /* 0x0c401f002a2b7f89 */ /* 0x000e2400000e0000 */
[----:B0-----:R-:W-:-:S05]  /*0cc0*/  FMNMX R43, R42, R43, !PT ;  /* 0x0000002b2a2b7209 */ /* 0x001fca0007800000 */
[----:B------:R-:W0:Y:S02]  /*0cd0*/  SHFL.BFLY PT, R44, R43, 0x1, 0x1f ;  /* 0x0c201f002b2c7f89 */ /* 0x000e2400000e0000 */
[----:B0-----:R-:W-:-:S05]  /*0ce0*/  FMNMX R44, R43, R44, !PT ;  /* 0x0000002c2b2c7209 */ /* 0x001fca0007800000 */
[----:B------:R-:W-:Y:S01]  /*0cf0*/  @P0 STS [R23], R44 ;  /* 0x0000002c17000388 */ /* 0x000fe20000000800 */
[----:B------:R-:W-:Y:S06]  /*0d00*/  BAR.SYNC.DEFER_BLOCKING 0x0 ;  /* 0x0000000000007b1d */ /* 0x000fec0000010000 */
[----:B------:R-:W0:Y:S02]  /*0d10*/  LDS R41, [UR7] ;  /* 0x00000007ff297984 */ /* 0x000e240008000800 */
[----:B0-----:R-:W-:-:S05]  /*0d20*/  FMNMX R41, R41, R20, !PT ;  /* 0x0000001429297209 */ /* 0x001fca0007800000 */
[--C-:B------:R-:W-:Y:S01]  /*0d30*/  FFMA R25, R25, UR9, -R41.reuse ;  /* 0x0000000919197c23 */ /* 0x100fe20008000829 */
[--C-:B------:R-:W-:Y:S01]  /*0d40*/  FFMA R8, R8, UR9, -R41.reuse ;  /* 0x0000000908087c23 */ /* 0x100fe20008000829 */
[--C-:B------:R-:W-:Y:S01]  /*0d50*/  FFMA R9, R9, UR9, -R41.reuse ;  /* 0x0000000909097c23 */ /* 0x100fe20008000829 */
[--C-:B------:R-:W-:Y:S01]  /*0d60*/  FFMA R26, R26, UR9, -R41.reuse ;  /* 0x000000091a1a7c23 */ /* 0x100fe20008000829 */
[----:B------:R-:W-:Y:S01]  /*0d70*/  FMUL R25, R25, 1.4426950216293334961 ;  /* 0x3fb8aa3b19197820 */ /* 0x000fe20000400000 */
[----:B------:R-:W-:Y:S01]  /*0d80*/  FMUL R42, R8, 1.4426950216293334961 ;  /* 0x3fb8aa3b082a7820 */ /* 0x000fe20000400000 */
[----:B------:R-:W-:Y:S01]  /*0d90*/  FMUL R44, R9, 1.4426950216293334961 ;  /* 0x3fb8aa3b092c7820 */ /* 0x000fe20000400000 */
[----:B------:R-:W-:Y:S01]  /*0da0*/  FMUL R26, R26, 1.4426950216293334961 ;  /* 0x3fb8aa3b1a1a7820 */ /* 0x000fe20000400000 */
[--C-:B------:R-:W-:Y:S01]  /*0db0*/  FFMA R10, R10, UR9, -R41.reuse ;  /* 0x000000090a0a7c23 */ /* 0x100fe20008000829 */
[----:B------:R-:W-:Y:S01]  /*0dc0*/  FSETP.GEU.AND P4, PT, R25, -126, PT ;  /* 0xc2fc00001900780b */ /* 0x000fe20003f8e000 */
[--C-:B------:R-:W-:Y:S01]  /*0dd0*/  FFMA R11, R11, UR9, -R41.reuse ;  /* 0x000000090b0b7c23 */ /* 0x100fe20008000829 */
[----:B------:R-:W-:Y:S01]  /*0de0*/  FSETP.GEU.AND P3, PT, R42, -126, PT ;  /* 0xc2fc00002a00780b */ /* 0x000fe20003f6e000 */
[--C-:B------:R-:W-:Y:S01]  /*0df0*/  FFMA R30, R30, UR9, -R41.reuse ;  /* 0x000000091e1e7c23 */ /* 0x100fe20008000829 */
[----:B------:R-:W-:Y:S01]  /*0e00*/  FSETP.GEU.AND P6, PT, R44, -126, PT ;  /* 0xc2fc00002c00780b */ /* 0x000fe20003fce000 */
[--C-:B------:R-:W-:Y:S01]  /*0e10*/  FFMA R36, R36, UR9, -R41.reuse ;  /* 0x0000000924247c23 */ /* 0x100fe20008000829 */
[----:B------:R-:W-:Y:S01]  /*0e20*/  FSETP.GEU.AND P5, PT, R26, -126, PT ;  /* 0xc2fc00001a00780b */ /* 0x000fe20003fae000 */
[----:B------:R-:W-:Y:S01]  /*0e30*/  FMUL R30, R30, 1.4426950216293334961 ;  /* 0x3fb8aa3b1e1e7820 */ /* 0x000fe20000400000 */
[--C-:B------:R-:W-:Y:S01]  /*0e40*/  FFMA R29, R29, UR9, -R41.reuse ;  /* 0x000000091d1d7c23 */ /* 0x100fe20008000829 */
[----:B------:R-:W-:Y:S01]  /*0e50*/  FMUL R36, R36, 1.4426950216293334961 ;  /* 0x3fb8aa3b24247820 */ /* 0x000fe20000400000 */
[--C-:B------:R-:W-:Y:S01]  /*0e60*/  FFMA R35, R35, UR9, -R41.reuse ;  /* 0x0000000923237c23 */ /* 0x100fe20008000829 */
[--C-:B------:R-:W-:Y:S01]  /*0e70*/  FFMA R27, R27, UR9, -R41.reuse ;  /* 0x000000091b1b7c23 */ /* 0x100fe20008000829 */
[--C-:B------:R-:W-:Y:S01]  /*0e80*/  FFMA R34, R34, UR9, -R41.reuse ;  /* 0x0000000922227c23 */ /* 0x100fe20008000829 */
[----:B------:R-:W-:Y:S01]  /*0e90*/  @!P4 FMUL R25, R25, 0.5 ;  /* 0x3f0000001919c820 */ /* 0x000fe20000400000 */
[----:B------:R-:W-:Y:S01]  /*0ea0*/  FMUL R35, R35, 1.4426950216293334961 ;  /* 0x3fb8aa3b23237820 */ /* 0x000fe20000400000 */
[----:B------:R-:W-:Y:S01]  /*0eb0*/  @!P3 FMUL R42, R42, 0.5 ;  /* 0x3f0000002a2ab820 */ /* 0x000fe20000400000 */
[----:B------:R-:W-:Y:S01]  /*0ec0*/  FMUL R34, R34, 1.4426950216293334961 ;  /* 0x3fb8aa3b22227820 */ /* 0x000fe20000400000 */
[----:B------:R0:W1:Y:S01]  /*0ed0*/  MUFU.EX2 R43, R25 ;  /* 0x00000019002b7308 */ /* 0x0000620000000800 */
[----:B------:R-:W-:Y:S01]  /*0ee0*/  @!P6 FMUL R44, R44, 0.5 ;  /* 0x3f0000002c2ce820 */ /* 0x000fe20000400000 */
[----:B------:R-:W-:Y:S01]  /*0ef0*/  @!P5 FMUL R26, R26, 0.5 ;  /* 0x3f0000001a1ad820 */ /* 0x000fe20000400000 */
[--C-:B------:R-:W-:Y:S01]  /*0f00*/  FFMA R33, R33, UR9, -R41.reuse ;  /* 0x0000000921217c23 */ /* 0x100fe20008000829 */
[--C-:B------:R-:W-:Y:S01]  /*0f10*/  FFMA R32, R32, UR9, -R41.reuse ;  /* 0x0000000920207c23 */ /* 0x100fe20008000829 */
[--C-:B------:R-:W-:Y:S01]  /*0f20*/  FFMA R13, R13, UR9, -R41.reuse ;  /* 0x000000090d0d7c23 */ /* 0x100fe20008000829 */
[--C-:B------:R-:W-:Y:S01]  /*0f30*/  FFMA R31, R31, UR9, -R41.reuse ;  /* 0x000000091f1f7c23 */ /* 0x100fe20008000829 */
[----:B------:R-:W-:Y:S01]  /*0f40*/  FMUL R33, R33, 1.4426950216293334961 ;  /* 0x3fb8aa3b21217820 */ /* 0x000fe20000400000 */
[----:B------:R2:W3:Y:S01]  /*0f50*/  MUFU.EX2 R8, R42 ;  /* 0x0000002a00087308 */ /* 0x0004e20000000800 */
[----:B0-----:R-:W-:Y:S01]  /*0f60*/  FMUL R25, R10, 1.4426950216293334961 ;  /* 0x3fb8aa3b0a197820 */ /* 0x001fe20000400000 */
[----:B------:R-:W-:Y:S01]  /*0f70*/  FMUL R32, R32, 1.4426950216293334961 ;  /* 0x3fb8aa3b20207820 */ /* 0x000fe20000400000 */
[----:B------:R-:W-:Y:S01]  /*0f80*/  FMUL R31, R31, 1.4426950216293334961 ;  /* 0x3fb8aa3b1f1f7820 */ /* 0x000fe20000400000 */
[--C-:B------:R-:W-:Y:S01]  /*0f90*/  FFMA R17, R17, UR9, -R41.reuse ;  /* 0x0000000911117c23 */ /* 0x100fe20008000829 */
[--C-:B------:R-:W-:Y:S01]  /*0fa0*/  FFMA R16, R16, UR9, -R41.reuse ;  /* 0x0000000910107c23 */ /* 0x100fe20008000829 */
[--C-:B------:R-:W-:Y:S01]  /*0fb0*/  FFMA R18, R18, UR9, -R41.reuse ;  /* 0x0000000912127c23 */ /* 0x100fe20008000829 */
[----:B-1----:R-:W-:Y:S01]  /*0fc0*/  @!P4 FMUL R43, R43, R43 ;  /* 0x0000002b2b2bc220 */ /* 0x002fe20000400000 */
[----:B------:R-:W0:Y:S01]  /*0fd0*/  MUFU.EX2 R9, R26 ;  /* 0x0000001a00097308 */ /* 0x000e220000000800 */
[----:B--2---:R-:W-:Y:S01]  /*0fe0*/  FMUL R42, R11, 1.4426950216293334961 ;  /* 0x3fb8aa3b0b2a7820 */ /* 0x004fe20000400000 */
[----:B------:R-:W-:Y:S01]  /*0ff0*/  FMUL R16, R16, 1.4426950216293334961 ;  /* 0x3fb8aa3b10107820 */ /* 0x000fe20000400000 */
[----:B------:R-:W-:Y:S01]  /*1000*/  FMUL R18, R18, 1.4426950216293334961 ;  /* 0x3fb8aa3b12127820 */ /* 0x000fe20000400000 */
[--C-:B------:R-:W-:Y:S01]  /*1010*/  FFMA R19, R19, UR9, -R41.reuse ;  /* 0x0000000913137c23 */ /* 0x100fe20008000829 */
[----:B------:R-:W-:Y:S01]  /*1020*/  FFMA R4, R4, UR9, -R41 ;  /* 0x0000000904047c23 */ /* 0x000fe20008000829 */
[----:B------:R-:W-:Y:S01]  /*1030*/  FSETP.GEU.AND P4, PT, R42, -126, PT ;  /* 0xc2fc00002a00780b */ /* 0x000fe20003f8e000 */
[----:B---3--:R-:W-:Y:S01]  /*1040*/  @!P3 FMUL R8, R8, R8 ;  /* 0x000000080808b220 */ /* 0x008fe20000400000 */
[----:B------:R-:W-:Y:S01]  /*1050*/  FSETP.GEU.AND P3, PT, R25, -126, PT ;  /* 0xc2fc00001900780b */ /* 0x000fe20003f6e000 */
[----:B------:R-:W-:Y:S01]  /*1060*/  FMUL R19, R19, 1.4426950216293334961 ;  /* 0x3fb8aa3b13137820 */ /* 0x000fe20000400000 */
[----:B------:R-:W-:Y:S01]  /*1070*/  FMUL R4, R4, 1.4426950216293334961 ;  /* 0x3fb8aa3b04047820 */ /* 0x000fe20000400000 */
[----:B------:R-:W-:Y:S01]  /*1080*/  FADD R8, R8, R43 ;  /* 0x0000002b08087221 */ /* 0x000fe20000000000 */
[--C-:B------:R-:W-:Y:S01]  /*1090*/  FFMA R37, R37, UR9, -R41.reuse ;  /* 0x0000000925257c23 */ /* 0x100fe20008000829 */
[----:B------:R1:W2:Y:S01]  /*10a0*/  MUFU.EX2 R43, R44 ;  /* 0x0000002c002b7308 */ /* 0x0002a20000000800 */
[--C-:B------:R-:W-:Y:S01]  /*10b0*/  FFMA R5, R5, UR9, -R41.reuse ;  /* 0x0000000905057c23 */ /* 0x100fe20008000829 */
[----:B0-----:R-:W-:Y:S01]  /*10c0*/  @!P5 FMUL R9, R9, R9 ;  /* 0x000000090909d220 */ /* 0x001fe20000400000 */
[----:B------:R-:W-:Y:S01]  /*10d0*/  FSETP.GEU.AND P5, PT, R36, -126, PT ;  /* 0xc2fc00002400780b */ /* 0x000fe20003fae000 */
[----:B------:R-:W-:Y:S01]  /*10e0*/  FMUL R37, R37, 1.4426950216293334961 ;  /* 0x3fb8aa3b25257820 */ /* 0x000fe20000400000 */
[----:B------:R-:W-:Y:S01]  /*10f0*/  FMUL R5, R5, 1.4426950216293334961 ;  /* 0x3fb8aa3b05057820 */ /* 0x000fe20000400000 */
[----:B------:R-:W-:Y:S01]  /*1100*/  @!P4 FMUL R42, R42, 0.5 ;  /* 0x3f0000002a2ac820 */ /* 0x000fe20000400000 */
[--C-:B------:R-:W-:Y:S01]  /*1110*/  FFMA R38, R38, UR9, -R41.reuse ;  /* 0x0000000926267c23 */ /* 0x100fe20008000829 */
[----:B------:R-:W-:Y:S01]  /*1120*/  @!P3 FMUL R25, R25, 0.5 ;  /* 0x3f0000001919b820 */ /* 0x000fe20000400000 */
[----:B-1----:R-:W-:Y:S01]  /*1130*/  FMUL R44, R29, 1.4426950216293334961 ;  /* 0x3fb8aa3b1d2c7820 */ /* 0x002fe20000400000 */
[----:B------:R0:W1:Y:S01]  /*1140*/  MUFU.EX2 R11, R42 ;  /* 0x0000002a000b7308 */ /* 0x0000620000000800 */
[--C-:B------:R-:W-:Y:S01]  /*1150*/  FFMA R29, R28, UR9, -R41.reuse ;  /* 0x000000091c1d7c23 */ /* 0x100fe20008000829 */
[----:B------:R-:W-:Y:S01]  /*1160*/  FMUL R38, R38, 1.4426950216293334961 ;  /* 0x3fb8aa3b26267820 */ /* 0x000fe20000400000 */
[--C-:B------:R-:W-:Y:S01]  /*1170*/  FFMA R6, R6, UR9, -R41.reuse ;  /* 0x0000000906067c23 */ /* 0x100fe20008000829 */
[--C-:B------:R-:W-:Y:S01]  /*1180*/  FFMA R39, R39, UR9, -R41.reuse ;  /* 0x0000000927277c23 */ /* 0x100fe20008000829 */
[----:B--2---:R-:W-:Y:S01]  /*1190*/  @!P6 FMUL R43, R43, R43 ;  /* 0x0000002b2b2be220 */ /* 0x004fe20000400000 */
[----:B------:R-:W-:Y:S01]  /*11a0*/  FSETP.GEU.AND P6, PT, R30, -126, PT ;  /* 0xc2fc00001e00780b */ /* 0x000fe20003fce000 */
[----:B------:R-:W-:Y:S01]  /*11b0*/  @!P5 FMUL R36, R36, 0.5 ;  /* 0x3f0000002424d820 */ /* 0x000fe20000400000 */
[----:B------:R-:W2:Y:S01]  /*11c0*/  MUFU.EX2 R10, R25 ;  /* 0x00000019000a7308 */ /* 0x000ea20000000800 */
[----:B0-----:R-:W-:Y:S01]  /*11d0*/  FMUL R42, R27, 1.4426950216293334961 ;  /* 0x3fb8aa3b1b2a7820 */ /* 0x001fe20000400000 */
[----:B------:R-:W-:Y:S01]  /*11e0*/  FMUL R6, R6, 1.4426950216293334961 ;  /* 0x3fb8aa3b06067820 */ /* 0x000fe20000400000 */
[----:B------:R-:W-:Y:S01]  /*11f0*/  FMUL R39, R39, 1.4426950216293334961 ;  /* 0x3fb8aa3b27277820 */ /* 0x000fe20000400000 */
[--C-:B------:R-:W-:Y:S01]  /*1200*/  FFMA R7, R7, UR9, -R41.reuse ;  /* 0x0000000907077c23 */ /* 0x100fe20008000829 */
[----:B------:R-:W-:Y:S01]  /*1210*/  FFMA R40, R40, UR9, -R41 ;  /* 0x0000000928287c23 */ /* 0x000fe20008000829 */
[----:B------:R-:W-:Y:S01]  /*1220*/  FADD R20, -R41, R20 ;  /* 0x0000001429147221 */ /* 0x000fe20000000100 */
[----:B-1----:R-:W-:Y:S01]  /*1230*/  @!P4 FMUL R11, R11, R11 ;  /* 0x0000000b0b0bc220 */ /* 0x002fe20000400000 */
[----:B------:R0:W1:Y:S01]  /*1240*/  MUFU.EX2 R26, R36 ;  /* 0x00000024001a7308 */ /* 0x0000620000000800 */
[----:B------:R-:W-:Y:S01]  /*1250*/  BAR.SYNC.DEFER_BLOCKING 0x0 ;  /* 0x0000000000007b1d */ /* 0x000fe20000010000 */
[----:B------:R-:W-:Y:S01]  /*1260*/  FSETP.GEU.AND P4, PT, R35, -126, PT ;  /* 0xc2fc00002300780b */ /* 0x000fe20003f8e000 */
[----:B------:R-:W-:Y:S01]  /*1270*/  @!P6 FMUL R30, R30, 0.5 ;  /* 0x3f0000001e1ee820 */ /* 0x000fe20000400000 */
[----:B------:R-:W-:Y:S01]  /*1280*/  FMUL R7, R7, 1.4426950216293334961 ;  /* 0x3fb8aa3b07077820 */ /* 0x000fe20000400000 */
[----:B------:R-:W-:Y:S01]  /*1290*/  FMUL R40, R40, 1.4426950216293334961 ;  /* 0x3fb8aa3b28287820 */ /* 0x000fe20000400000 */
[----:B--2---:R-:W-:-:S02]  /*12a0*/  @!P3 FMUL R10, R10, R10 ;  /* 0x0000000a0a0ab220 */ /* 0x004fc40000400000 */
[----:B------:R2:W3:Y:S01]  /*12b0*/  MUFU.EX2 R25, R30 ;  /* 0x0000001e00197308 */ /* 0x0004e20000000800 */
[----:B------:R-:W-:Y:S01]  /*12c0*/  FSETP.GEU.AND P3, PT, R44, -126, PT ;  /* 0xc2fc00002c00780b */ /* 0x000fe20003f6e000 */
[----:B0-----:R-:W-:Y:S01]  /*12d0*/  FADD R36, R43, R8 ;  /* 0x000000082b247221 */ /* 0x001fe20000000000 */
[----:B-1----:R-:W-:Y:S01]  /*12e0*/  @!P5 FMUL R26, R26, R26 ;  /* 0x0000001a1a1ad220 */ /* 0x002fe20000400000 */
[----:B------:R-:W-:-:S03]  /*12f0*/  FSETP.GEU.AND P5, PT, R34, -126, PT ;  /* 0xc2fc00002200780b */ /* 0x000fc60003fae000 */
[----:B------:R-:W-:Y:S01]  /*1300*/  @!P4 FMUL R35, R35, 0.5 ;  /* 0x3f0000002323c820 */ /* 0x000fe20000400000 */
[----:B--2---:R-:W-:Y:S01]  /*1310*/  FMUL R30, R29, 1.4426950216293334961 ;  /* 0x3fb8aa3b1d1e7820 */ /* 0x004fe20000400000 */
[----:B------:R-:W-:Y:S02]  /*1320*/  FFMA R29, R14, UR9, -R41 ;  /* 0x000000090e1d7c23 */ /* 0x000fe40008000829 */
[----:B------:R0:W1:Y:S03]  /*1330*/  MUFU.EX2 R28, R35 ;  /* 0x00000023001c7308 */ /* 0x0000660000000800 */
[----:B------:R-:W-:Y:S01]  /*1340*/  @!P3 FMUL R44, R44, 0.5 ;  /* 0x3f0000002c2cb820 */ /* 0x000fe20000400000 */
[----:B---3--:R-:W-:Y:S01]  /*1350*/  @!P6 FMUL R25, R25, R25 ;  /* 0x000000191919e220 */ /* 0x008fe20000400000 */
[----:B------:R-:W-:Y:S01]  /*1360*/  FSETP.GEU.AND P6, PT, R42, -126, PT ;  /* 0xc2fc00002a00780b */ /* 0x000fe20003fce000 */
[----:B------:R-:W-:-:S02]  /*1370*/  FMUL R29, R29, 1.4426950216293334961 ;  /* 0x3fb8aa3b1d1d7820 */ /* 0x000fc40000400000 */
[----:B------:R-:W2:Y:S01]  /*1380*/  MUFU.EX2 R27, R44 ;  /* 0x0000002c001b7308 */ /* 0x000ea20000000800 */
[----:B------:R-:W-:Y:S01]  /*1390*/  @!P5 FMUL R34, R34, 0.5 ;  /* 0x3f0000002222d820 */ /* 0x000fe20000400000 */
[----:B0-----:R-:W-:-:S04]  /*13a0*/  FADD R35, R9, R36 ;  /* 0x0000002409237221 */ /* 0x001fc80000000000 */
[----:B------:R-:W-:Y:S01]  /*13b0*/  FADD R36, R10, R35 ;  /* 0x000000230a247221 */ /* 0x000fe20000000000 */
[----:B-1----:R-:W-:-:S03]  /*13c0*/  @!P4 FMUL R28, R28, R28 ;  /* 0x0000001c1c1cc220 */ /* 0x002fc60000400000 */
[----:B------:R-:W-:Y:S01]  /*13d0*/  @!P6 FMUL R42, R42, 0.5 ;  /* 0x3f0000002a2ae820 */ /* 0x000fe20000400000 */
[----:B------:R0:W1:Y:S01]  /*13e0*/  MUFU.EX2 R14, R34 ;  /* 0x00000022000e7308 */ /* 0x0000620000000800 */
[----:B------:R-:W-:Y:S01]  /*13f0*/  FSETP.GEU.AND P4, PT, R33, -126, PT ;  /* 0xc2fc00002100780b */ /* 0x000fe20003f8e000 */
[----:B------:R-:W-:Y:S01]  /*1400*/  FADD R36, R11, R36 ;  /* 0x000000240b247221 */ /* 0x000fe20000000000 */
[----:B--2---:R-:W-:Y:S01]  /*1410*/  @!P3 FMUL R27, R27, R27 ;  /* 0x0000001b1b1bb220 */ /* 0x004fe20000400000 */
[----:B------:R-:W-:-:S04]  /*1420*/  FSETP.GEU.AND P3, PT, R30, -126, PT ;  /* 0xc2fc00001e00780b */ /* 0x000fc80003f6e000 */
[----:B------:R-:W2:Y:S01]  /*1430*/  MUFU.EX2 R8, R42 ;  /* 0x0000002a00087308 */ /* 0x000ea20000000800 */
[----:B0-----:R-:W-:Y:S01]  /*1440*/  FMUL R34, R13, 1.4426950216293334961 ;  /* 0x3fb8aa3b0d227820 */ /* 0x001fe20000400000 */
[----:B------:R-:W-:Y:S01]  /*1450*/  FFMA R13, R12, UR9, -R41 ;  /* 0x000000090c0d7c23 */ /* 0x000fe20008000829 */
[----:B------:R-:W-:-:S03]  /*1460*/  FADD R35, R25, R36 ;  /* 0x0000002419237221 */ /* 0x000fc60000000000 */
[----:B------:R-:W-:Y:S01]  /*1470*/  @!P4 FMUL R33, R33, 0.5 ;  /* 0x3f0000002121c820 */ /* 0x000fe20000400000 */
[----:B-1----:R-:W-:Y:S01]  /*1480*/  @!P5 FMUL R14, R14, R14 ;  /* 0x0000000e0e0ed220 */ /* 0x002fe20000400000 */
[----:B------:R-:W-:Y:S01]  /*1490*/  FSETP.GEU.AND P5, PT, R32, -126, PT ;  /* 0xc2fc00002000780b */ /* 0x000fe20003fae000 */
[----:B------:R-:W-:Y:S01]  /*14a0*/  FMUL R25, R13, 1.4426950216293334961 ;  /* 0x3fb8aa3b0d197820 */ /* 0x000fe20000400000 */
[----:B------:R-:W0:Y:S01]  /*14b0*/  MUFU.EX2 R10, R33 ;  /* 0x00000021000a7308 */ /* 0x000e220000000800 */
[----:B------:R-:W-:Y:S01]  /*14c0*/  @!P3 FMUL R30, R30, 0.5 ;  /* 0x3f0000001e1eb820 */ /* 0x000fe20000400000 */
[----:B--2---:R-:W-:Y:S01]  /*14d0*/  @!P6 FMUL R8, R8, R8 ;  /* 0x000000080808e220 */ /* 0x004fe20000400000 */
[----:B------:R-:W-:-:S05]  /*14e0*/  FSETP.GEU.AND P6, PT, R29, -126, PT ;  /* 0xc2fc00001d00780b */ /* 0x000fca0003fce000 */
[----:B------:R1:W2:Y:S03]  /*14f0*/  MUFU.EX2 R9, R30 ;  /* 0x0000001e00097308 */ /* 0x0002a60000000800 */
[----:B------:R-:W-:Y:S01]  /*1500*/  @!P5 FMUL R32, R32, 0.5 ;  /* 0x3f0000002020d820 */ /* 0x000fe20000400000 */
[----:B0-----:R-:W-:-:S04]  /*1510*/  @!P4 FMUL R10, R10, R10 ;  /* 0x0000000a0a0ac220 */ /* 0x001fc80000400000 */
[----:B------:R-:W0:Y:S01]  /*1520*/  MUFU.EX2 R12, R32 ;  /* 0x00000020000c7308 */ /* 0x000e220000000800 */
[----:B------:R-:W-:Y:S01]  /*1530*/  FSETP.GEU.AND P4, PT, R31, -126, PT ;  /* 0xc2fc00001f00780b */ /* 0x000fe20003f8e000 */
[----:B-1----:R-:W-:Y:S01]  /*1540*/  FADD R30, R26, R35 ;  /* 0x000000231a1e7221 */ /* 0x002fe20000000000 */
[----:B------:R-:W-:Y:S01]  /*1550*/  @!P6 FMUL R29, R29, 0.5 ;  /* 0x3f0000001d1de820 */ /* 0x000fe20000400000 */
[----:B------:R-:W-:Y:S01]  /*1560*/  FMUL R26, R17, 1.4426950216293334961 ;  /* 0x3fb8aa3b111a7820 */ /* 0x000fe20000400000 */
[----:B------:R-:W-:Y:S01]  /*1570*/  FFMA R17, R15, UR9, -R41 ;  /* 0x000000090f117c23 */ /* 0x000fe20008000829 */
[----:B------:R-:W-:Y:S01]  /*1580*/  FADD R27, R27, R30 ;  /* 0x0000001e1b1b7221 */ /* 0x000fe20000000000 */
[----:B--2---:R-:W-:Y:S01]  /*1590*/  @!P3 FMUL R9, R9, R9 ;  /* 0x000000090909b220 */ /* 0x004fe20000400000 */
[----:B------:R-:W1:Y:S01]  /*15a0*/  MUFU.EX2 R11, R29 ;  /* 0x0000001d000b7308 */ /* 0x000e620000000800 */
[----:B------:R-:W-:Y:S01]  /*15b0*/  FSETP.GEU.AND P3, PT, R34, -126, PT ;  /* 0xc2fc00002200780b */ /* 0x000fe20003f6e000 */
[----:B------:R-:W-:Y:S01]  /*15c0*/  FMUL R17, R17, 1.4426950216293334961 ;  /* 0x3fb8aa3b11117820 */ /* 0x000fe20000400000 */
[----:B------:R-:W-:-:S03]  /*15d0*/  FADD R27, R28, R27 ;  /* 0x0000001b1c1b7221 */ /* 0x000fc60000000000 */
[----:B------:R-:W-:Y:S01]  /*15e0*/  @!P4 FMUL R31, R31, 0.5 ;  /* 0x3f0000001f1fc820 */ /* 0x000fe20000400000 */
[----:B0-----:R-:W-:Y:S01]  /*15f0*/  @!P5 FMUL R12, R12, R12 ;  /* 0x0000000c0c0cd220 */ /* 0x001fe20000400000 */
[----:B------:R-:W-:Y:S01]  /*1600*/  FSETP.GEU.AND P5, PT, R26, -126, PT ;  /* 0xc2fc00001a00780b */ /* 0x000fe20003fae000 */
[----:B------:R-:W-:Y:S01]  /*1610*/  FADD R27, R8, R27 ;  /* 0x0000001b081b7221 */ /* 0x000fe20000000000 */
[----:B------:R-:W0:Y:S03]  /*1620*/  MUFU.EX2 R15, R31 ;  /* 0x0000001f000f7308 */ /* 0x000e260000000800 */
[----:B------:R-:W-:Y:S01]  /*1630*/  FADD R14, R14, R27 ;  /* 0x0000001b0e0e7221 */ /* 0x000fe20000000000 */
[----:B------:R-:W-:Y:S01]  /*1640*/  @!P3 FMUL R34, R34, 0.5 ;  /* 0x3f0000002222b820 */ /* 0x000fe20000400000 */
[----:B-1----:R-:W-:Y:S01]  /*1650*/  @!P6 FMUL R11, R11, R11 ;  /* 0x0000000b0b0be220 */ /* 0x002fe20000400000 */
[----:B------:R-:W-:Y:S01]  /*1660*/  FSETP.GEU.AND P6, PT, R25, -126, PT ;  /* 0xc2fc00001900780b */ /* 0x000fe20003fce000 */
[----:B------:R-:W-:Y:S01]  /*1670*/  FADD R9, R9, R14 ;  /* 0x0000000e09097221 */ /* 0x000fe20000000000 */
[----:B------:R-:W1:Y:S03]  /*1680*/  MUFU.EX2 R13, R34 ;  /* 0x00000022000d7308 */ /* 0x000e660000000800 */
[----:B------:R-:W-:Y:S01]  /*1690*/  @!P5 FMUL R26, R26, 0.5 ;  /* 0x3f0000001a1ad820 */ /* 0x000fe20000400000 */
[----:B------:R-:W-:Y:S01]  /*16a0*/  FADD R10, R10, R9 ;  /* 0x000000090a0a7221 */ /* 0x000fe20000000000 */
[----:B0-----:R-:W-:Y:S01]  /*16b0*/  @!P4 FMUL R15, R15, R15 ;  /* 0x0000000f0f0fc220 */ /* 0x001fe20000400000 */
[----:B------:R-:W-:-:S03]  /*16c0*/  FSETP.GEU.AND P4, PT, R16, -126, PT ;  /* 0xc2fc00001000780b */ /* 0x000fc60003f8e000 */
[----:B------:R-:W0:Y:S01]  /*16d0*/  MUFU.EX2 R26, R26 ;  /* 0x0000001a001a7308 */ /* 0x000e220000000800 */
[----:B------:R-:W-:Y:S01]  /*16e0*/  FADD R11, R11, R10 ;  /* 0x0000000a0b0b7221 */ /* 0x000fe20000000000 */
[----:B------:R-:W-:-:S03]  /*16f0*/  @!P6 FMUL R25, R25, 0.5 ;  /* 0x3f0000001919e820 */ /* 0x000fc60000400000 */
[----:B------:R-:W-:Y:S01]  /*1700*/  FADD R12, R12, R11 ;  /* 0x0000000b0c0c7221 */ /* 0x000fe20000000000 */
[----:B-1----:R-:W-:Y:S01]  /*1710*/  @!P3 FMUL R13, R13, R13 ;  /* 0x0000000d0d0db220 */ /* 0x002fe20000400000 */
[----:B------:R-:W-:Y:S01]  /*1720*/  FSETP.GEU.AND P3, PT, R17, -126, PT ;  /* 0xc2fc00001100780b */ /* 0x000fe20003f6e000 */
[----:B------:R-:W1:Y:S02]  /*1730*/  MUFU.EX2 R25, R25 ;  /* 0x0000001900197308 */ /* 0x000e640000000800 */
[----:B------:R-:W-:Y:S01]  /*1740*/  FADD R12, R13, R12 ;  /* 0x0000000c0d0c7221 */ /* 0x000fe20000000000 */
[----:B------:R-:W-:-:S03]  /*1750*/  @!P4 FMUL R16, R16, 0.5 ;  /* 0x3f0000001010c820 */ /* 0x000fc60000400000 */
[----:B------:R-:W-:Y:S01]  /*1760*/  FADD R12, R15, R12 ;  /* 0x0000000c0f0c7221 */ /* 0x000fe20000000000 */
[----:B0-----:R-:W-:Y:S01]  /*1770*/  @!P5 FMUL R26, R26, R26 ;  /* 0x0000001a1a1ad220 */ /* 0x001fe20000400000 */
[----:B------:R-:W-:Y:S01]  /*1780*/  FSETP.GEU.AND P5, PT, R19, -126, PT ;  /* 0xc2fc00001300780b */ /* 0x000fe20003fae000 */
[----:B------:R-:W0:Y:S03]  /*1790*/  MUFU.EX2 R16, R16 ;  /* 0x0000001000107308 */ /* 0x000e260000000800 */
[----:B------:R-:W-:Y:S01]  /*17a0*/  @!P3 FMUL R17, R17, 0.5 ;  /* 0x3f0000001111b820 */ /* 0x000fe20000400000 */
[----:B-1----:R-:W-:Y:S01]  /*17b0*/  @!P6 FMUL R25, R25, R25 ;  /* 0x000000191919e220 */ /* 0x002fe20000400000 */
[----:B------:R-:W-:-:S04]  /*17c0*/  FSETP.GEU.AND P6, PT, R18, -126, PT ;  /* 0xc2fc00001200780b */ /* 0x000fc80003fce000 */
[----:B------:R-:W1:Y:S01]  /*17d0*/  MUFU.EX2 R17, R17 ;  /* 0x0000001100117308 */ /* 0x000e620000000800 */
[----:B------:R-:W-:Y:S02]  /*17e0*/  FADD R25, R25, R12 ;  /* 0x0000000c19197221 */ /* 0x000fe40000000000 */
[----:B------:R-:W-:Y:S02]  /*17f0*/  @!P5 FMUL R19, R19, 0.5 ;  /* 0x3f0000001313d820 */ /* 0x000fe40000400000 */
[----:B------:R-:W-:Y:S01]  /*1800*/  FADD R26, R26, R25 ;  /* 0x000000191a1a7221 */ /* 0x000fe20000000000 */
[----:B0-----:R-:W-:Y:S01]  /*1810*/  @!P4 FMUL R16, R16, R16 ;  /* 0x000000101010c220 */ /* 0x001fe20000400000 */
[----:B------:R-:W-:Y:S02]  /*1820*/  FSETP.GEU.AND P4, PT, R37, -126, PT ;  /* 0xc2fc00002500780b */ /* 0x000fe40003f8e000 */
[----:B------:R-:W0:Y:S01]  /*1830*/  MUFU.EX2 R19, R19 ;  /* 0x0000001300137308 */ /* 0x000e220000000800 */
[----:B------:R-:W-:Y:S01]  /*1840*/  @!P6 FMUL R18, R18, 0.5 ;  /* 0x3f0000001212e820 */ /* 0x000fe20000400000 */
[----:B-1----:R-:W-:Y:S01]  /*1850*/  @!P3 FMUL R17, R17, R17 ;  /* 0x000000111111b220 */ /* 0x002fe20000400000 */
[----:B------:R-:W-:-:S05]  /*1860*/  FSETP.GEU.AND P3, PT, R4, -126, PT ;  /* 0xc2fc00000400780b */ /* 0x000fca0003f6e000 */
        /* <DEDUP_REMOVED lines=34> */
[----:B0-----:R-:W-:Y:S02]  /*1a90*/  @!P4 FMUL R39, R39, R39 ;  /* 0x000000272727c220 */ /* 0x001fe40000400000 */
[----:B------:R-:W0:Y:S01]  /*1aa0*/  MUFU.EX2 R5, R40 ;  /* 0x0000002800057308 */ /* 0x000e220000000800 */
[----:B------:R-:W-:Y:S01]  /*1ab0*/  ISETP.LE.AND P4, PT, R0, UR4, PT ;  /* 0x0000000400007c0c */ /* 0x000fe2000bf83270 */
[----:B------:R-:W-:Y:S01]  /*1ac0*/  @!P6 FMUL R7, R7, 0.5 ;  /* 0x3f0000000707e820 */ /* 0x000fe20000400000 */
[----:B-1----:R-:W-:-:S05]  /*1ad0*/  @!P3 FMUL R6, R6, R6 ;  /* 0x000000060606b220 */ /* 0x002fca0000400000 */
[----:B------:R-:W1:Y:S01]  /*1ae0*/  MUFU.EX2 R4, R7 ;  /* 0x0000000700047308 */ /* 0x000e620000000800 */
[----:B------:R-:W-:-:S04]  /*1af0*/  FADD R6, R6, R9 ;  /* 0x0000000906067221 */ /* 0x000fc80000000000 */
[----:B------:R-:W-:Y:S01]  /*1b00*/  FADD R39, R39, R6 ;  /* 0x0000000627277221 */ /* 0x000fe20000000000 */
[----:B0-----:R-:W-:Y:S01]  /*1b10*/  @!P5 FMUL R5, R5, R5 ;  /* 0x000000050505d220 */ /* 0x001fe20000400000 */
[----:B-1----:R-:W-:-:S04]  /*1b20*/  @!P6 FMUL R4, R4, R4 ;  /* 0x000000040404e220 */ /* 0x002fc80000400000 */
[----:B------:R-:W-:-:S04]  /*1b30*/  FADD R4, R4, R39 ;  /* 0x0000002704047221 */ /* 0x000fc80000000000 */
[----:B------:R-:W-:-:S05]  /*1b40*/  FADD R4, R5, R4 ;  /* 0x0000000405047221 */ /* 0x000fca0000000000 */
[----:B------:R-:W0:Y:S02]  /*1b50*/  SHFL.BFLY PT, R5, R4, 0x10, 0x1f ;  /* 0x0e001f0004057f89 */ /* 0x000e2400000e0000 */
[----:B0-----:R-:W-:-:S05]  /*1b60*/  FADD R5, R4, R5 ;  /* 0x0000000504057221 */ /* 0x001fca0000000000 */
        /* <DEDUP_REMOVED lines=8> */
[----:B------:R-:W-:Y:S01]  /*1bf0*/  @!P2 STS [R22+UR5], R9 ;  /* 0x000000091600a988 */ /* 0x000fe20008000805 */
[----:B------:R-:W-:Y:S06]  /*1c00*/  BAR.SYNC.DEFER_BLOCKING 0x0 ;  /* 0x0000000000007b1d */ /* 0x000fec0000010000 */
[----:B------:R-:W0:Y:S04]  /*1c10*/  @!P1 LDS R3, [R23] ;  /* 0x0000000017039984 */ /* 0x000e280000000800 */
[----:B0-----:R-:W0:Y:S02]  /*1c20*/  SHFL.BFLY PT, R4, R3, 0x8, 0x1f ;  /* 0x0d001f0003047f89 */ /* 0x001e2400000e0000 */
[----:B0-----:R-:W-:-:S05]  /*1c30*/  FADD R5, R3, R4 ;  /* 0x0000000403057221 */ /* 0x001fca0000000000 */
[----:B------:R-:W0:Y:S02]  /*1c40*/  SHFL.BFLY PT, R4, R5, 0x4, 0x1f ;  /* 0x0c801f0005047f89 */ /* 0x000e2400000e0000 */
[----:B0-----:R-:W-:-:S05]  /*1c50*/  FADD R6, R5, R4 ;  /* 0x0000000405067221 */ /* 0x001fca0000000000 */
[----:B------:R-:W0:Y:S02]  /*1c60*/  SHFL.BFLY PT, R7, R6, 0x2, 0x1f ;  /* 0x0c401f0006077f89 */ /* 0x000e2400000e0000 */
[----:B0-----:R-:W-:-:S05]  /*1c70*/  FADD R7, R6, R7 ;  /* 0x0000000706077221 */ /* 0x001fca0000000000 */
[----:B------:R-:W0:Y:S02]  /*1c80*/  SHFL.BFLY PT, R4, R7, 0x1, 0x1f ;  /* 0x0c201f0007047f89 */ /* 0x000e2400000e0000 */
[----:B0-----:R-:W-:Y:S01]  /*1c90*/  FADD R8, R7, R4 ;  /* 0x0000000407087221 */ /* 0x001fe20000000000 */
[----:B------:R-:W-:Y:S01]  /*1ca0*/  FMUL R4, R20, 1.4426950216293334961 ;  /* 0x3fb8aa3b14047820 */ /* 0x000fe20000400000 */
[----:B------:R-:W-:-:S03]  /*1cb0*/  MOV R20, R41 ;  /* 0x0000002900147202 */ /* 0x000fc60000000f00 */
[----:B------:R-:W-:Y:S01]  /*1cc0*/  @P0 STS [R23], R8 ;  /* 0x0000000817000388 */ /* 0x000fe20000000800 */
[----:B------:R-:W-:Y:S01]  /*1cd0*/  BAR.SYNC.DEFER_BLOCKING 0x0 ;  /* 0x0000000000007b1d */ /* 0x000fe20000010000 */
[----:B------:R-:W-:-:S13]  /*1ce0*/  FSETP.GEU.AND P3, PT, R4, -126, PT ;  /* 0xc2fc00000400780b */ /* 0x000fda0003f6e000 */
[----:B------:R-:W-:-:S04]  /*1cf0*/  @!P3 FMUL R4, R4, 0.5 ;  /* 0x3f0000000404b820 */ /* 0x000fc80000400000 */
[----:B------:R-:W0:Y:S01]  /*1d00*/  MUFU.EX2 R5, R4 ;  /* 0x0000000400057308 */ /* 0x000e220000000800 */
[----:B------:R-:W1:Y:S01]  /*1d10*/  LDS R10, [UR7] ;  /* 0x00000007ff0a7984 */ /* 0x000e620008000800 */
[----:B0-----:R-:W-:-:S04]  /*1d20*/  @!P3 FMUL R5, R5, R5 ;  /* 0x000000050505b220 */ /* 0x001fc80000400000 */
[----:B-1----:R-:W-:Y:S01]  /*1d30*/  FFMA R2, R5, R2, R10 ;  /* 0x0000000205027223 */ /* 0x002fe2000000000a */
[----:B------:R-:W-:Y:S06]  /*1d40*/  @!P4 BRA `(.L_x_1) ;  /* 0xffffffe40024c947 */ /* 0x000fec000383ffff */
.L_x_0:
[----:B------:R-:W-:Y:S01]  /*1d50*/  MOV R6, R2 ;  /* 0x0000000200067202 */ /* 0x000fe20000000f00 */
[----:B------:R-:W1:Y:S01]  /*1d60*/  S2R R7, SR_TID.X ;  /* 0x0000000000077919 */ /* 0x000e620000002100 */
[----:B------:R-:W-:Y:S01]  /*1d70*/  MOV R5, 0x3e055027 ;  /* 0x3e05502700057802 */ /* 0x000fe20000000f00 */
[----:B------:R-:W-:Y:S01]  /*1d80*/  USHF.R.S32.HI UR4, URZ, 0x1f, UR6 ;  /* 0x0000001f3f047899 */ /* 0x000fe20008011406 */
[----:B------:R-:W-:Y:S01]  /*1d90*/  FSETP.GEU.AND P0, PT, R6, 1.175494350822287508e-38, PT ;  /* 0x008000000600780b */ /* 0x000fe20003f0e000 */
[----:B------:R-:W-:Y:S01]  /*1da0*/  USHF.L.U32 UR9, UR6, 0x2, URZ ;  /* 0x0000000206097899 */ /* 0x000fe2000800063f */
[----:B------:R-:W-:Y:S01]  /*1db0*/  ULDC.64 UR14, c[0x0][0x218] ;  /* 0x00008600000e7ab9 */ /* 0x000fe20000000a00 */
[----:B------:R-:W-:Y:S01]  /*1dc0*/  ULDC.64 UR16, c[0x0][0x230] ;  /* 0x00008c0000107ab9 */ /* 0x000fe20000000a00 */
[----:B------:R-:W-:Y:S02]  /*1dd0*/  USHF.L.U64.HI UR10, UR6, 0x2, UR4 ;  /* 0x00000002060a7899 */ /* 0x000fe40008010204 */
[----:B------:R-:W-:-:S02]  /*1de0*/  UIADD3 UR7, UP0, UR9, UR14, URZ ;  /* 0x0000000e09077290 */ /* 0x000fc4000ff1e03f */
[----:B------:R-:W-:Y:S02]  /*1df0*/  ULEA UR5, UP1, UR6, UR16, 0x3 ;  /* 0x0000001006057291 */ /* 0x000fe4000f82183f */
[----:B------:R-:W-:-:S03]  /*1e00*/  UIADD3.X UR8, UR10, UR15, URZ, UP0, !UPT ;  /* 0x0000000f0a087290 */ /* 0x000fc600087fe43f */
[----:B------:R-:W-:Y:S01]  /*1e10*/  @!P0 FMUL R6, R6, 8388608 ;  /* 0x4b00000006068820 */ /* 0x000fe20000400000 */
[----:B------:R-:W-:-:S04]  /*1e20*/  ULEA.HI.X UR4, UR6, UR17, UR4, 0x3, UP1 ;  /* 0x0000001106047291 */ /* 0x000fc800088f1c04 */
[----:B------:R-:W-:-:S04]  /*1e30*/  IADD3 R2, R6, -0x3f2aaaab, RZ ;  /* 0xc0d5555506027810 */ /* 0x000fc80007ffe0ff */
[----:B------:R-:W-:-:S04]  /*1e40*/  LOP3.LUT R3, R2, 0xff800000, RZ, 0xc0, !PT ;  /* 0xff80000002037812 */ /* 0x000fc800078ec0ff */
[----:B------:R-:W-:Y:S02]  /*1e50*/  IADD3 R2, R6, -R3, RZ ;  /* 0x8000000306027210 */ /* 0x000fe40007ffe0ff */
[----:B------:R-:W-:Y:S02]  /*1e60*/  I2FP.F32.S32 R3, R3 ;  /* 0x0000000300037245 */ /* 0x000fe40000201400 */
[----:B-1----:R-:W-:Y:S01]  /*1e70*/  ISETP.NE.AND P1, PT, R7, RZ, PT ;  /* 0x000000ff0700720c */ /* 0x002fe20003f25270 */
[----:B------:R-:W-:Y:S01]  /*1e80*/  FADD R4, R2, -1 ;  /* 0xbf80000002047421 */ /* 0x000fe20000000000 */
[----:B------:R-:W-:Y:S02]  /*1e90*/  FSEL R2, RZ, -23, P0 ;  /* 0xc1b80000ff027808 */ /* 0x000fe40000000000 */
[----:B------:R-:W-:Y:S01]  /*1ea0*/  ISETP.GE.U32.AND P0, PT, R6, 0x7f800000, PT ;  /* 0x7f8000000600780c */ /* 0x000fe20003f06070 */
[----:B------:R-:W-:Y:S02]  /*1eb0*/  FFMA.FTZ R5, R4, -R5, 0.14084610342979431152 ;  /* 0x3e1039f604057423 */ /* 0x000fe40000010805 */
[----:B------:R-:W-:-:S02]  /*1ec0*/  FFMA.FTZ R2, R3, 1.1920928955078125e-07, R2 ;  /* 0x3400000003027823 */ /* 0x000fc40000010002 */
[----:B------:R-:W-:-:S04]  /*1ed0*/  FFMA.FTZ R5, R4, R5, -0.12148627638816833496 ;  /* 0xbdf8cdcc04057423 */ /* 0x000fc80000010005 */
[----:B------:R-:W-:-:S04]  /*1ee0*/  FFMA.FTZ R5, R4, R5, 0.13980610668659210205 ;  /* 0x3e0f295504057423 */ /* 0x000fc80000010005 */
[----:B------:R-:W-:Y:S01]  /*1ef0*/  FFMA.FTZ R5, R4, R5, -0.16684235632419586182 ;  /* 0xbe2ad8b904057423 */ /* 0x000fe20000010005 */
[----:B------:R-:W-:-:S03]  /*1f00*/  @P0 MOV R3, 0x7f800000 ;  /* 0x7f80000000030802 */ /* 0x000fc60000000f00 */
[----:B------:R-:W-:-:S04]  /*1f10*/  FFMA.FTZ R5, R4, R5, 0.20012299716472625732 ;  /* 0x3e4ced0b04057423 */ /* 0x000fc80000010005 */
[----:B------:R-:W-:-:S04]  /*1f20*/  FFMA.FTZ R5, R4, R5, -0.24999669194221496582 ;  /* 0xbe7fff2204057423 */ /* 0x000fc80000010005 */
[----:B------:R-:W-:-:S04]  /*1f30*/  FFMA.FTZ R5, R4, R5, 0.33333182334899902344 ;  /* 0x3eaaaa7804057423 */ /* 0x000fc80000010005 */
[----:B------:R-:W-:-:S04]  /*1f40*/  FFMA.FTZ R5, R4, R5, -0.5 ;  /* 0xbf00000004057423 */ /* 0x000fc80000010005 */
[----:B------:R-:W-:-:S04]  /*1f50*/  FMUL R5, R4, R5 ;  /* 0x0000000504057220 */ /* 0x000fc80000400000 */
[----:B------:R-:W-:Y:S01]  /*1f60*/  FFMA.FTZ R5, R4, R5, R4 ;  /* 0x0000000504057223 */ /* 0x000fe20000010004 */
[----:B------:R-:W-:-:S03]  /*1f70*/  MOV R4, UR7 ;  /* 0x0000000700047c02 */ /* 0x000fc60008000f00 */
[----:B------:R-:W-:Y:S01]  /*1f80*/  FFMA.FTZ R2, R2, 0.69314718246459960938, R5 ;  /* 0x3f31721802027823 */ /* 0x000fe20000010005 */
[C---:B------:R-:W-:Y:S01]  /*1f90*/  @P0 FFMA.FTZ R2, R6.reuse, R3, +INF ;  /* 0x7f80000006020423 */ /* 0x040fe20000010003 */
[----:B------:R-:W-:Y:S02]  /*1fa0*/  FSETP.NEU.AND P0, PT, R6, RZ, PT ;  /* 0x000000ff0600720b */ /* 0x000fe40003f0d000 */
[----:B------:R-:W-:Y:S02]  /*1fb0*/  MOV R5, UR8 ;  /* 0x0000000800057c02 */ /* 0x000fe40008000f00 */
[----:B------:R-:W-:Y:S02]  /*1fc0*/  FSEL R6, R2, -INF , P0 ;  /* 0xff80000002067808 */ /* 0x000fe40000000000 */
[----:B------:R-:W-:Y:S01]  /*1fd0*/  MOV R2, UR5 ;  /* 0x0000000500027c02 */ /* 0x000fe20008000f00 */
[----:B------:R-:W-:Y:S01]  /*1fe0*/  ULDC UR5, c[0x0][0x244] ;  /* 0x0000910000057ab9 */ /* 0x000fe20000000800 */
[----:B------:R-:W-:Y:S01]  /*1ff0*/  MOV R3, UR4 ;  /* 0x0000000400037c02 */ /* 0x000fe20008000f00 */
[----:B------:R-:W-:-:S05]  /*2000*/  FADD R41, R6, R41 ;  /* 0x0000002906297221 */ /* 0x000fca0000000000 */
[----:B------:R1:W-:Y:S04]  /*2010*/  @!P1 STG.E desc[UR18][R4.64], R41 ;  /* 0x0000002904009986 */ /* 0x0003e8000c101912 */
[----:B------:R-:W3:Y:S01]  /*2020*/  LDG.E.64 R2, desc[UR18][R2.64] ;  /* 0x0000001202027981 */ /* 0x000ee2000c1e1b00 */
[----:B------:R-:W-:Y:S01]  /*2030*/  USHF.R.S32.HI UR4, URZ, 0x1f, UR5 ;  /* 0x0000001f3f047899 */ /* 0x000fe20008011405 */
[----:B------:R-:W-:Y:S02]  /*2040*/  MOV R7, RZ ;  /* 0x000000ff00077202 */ /* 0x000fe40000000f00 */
[----:B------:R-:W-:Y:S02]  /*2050*/  MOV R9, RZ ;  /* 0x000000ff00097202 */ /* 0x000fe40000000f00 */
[----:B---3--:R-:W-:-:S04]  /*2060*/  ISETP.NE.U32.AND P0, PT, R2, UR5, PT ;  /* 0x0000000502007c0c */ /* 0x008fc8000bf05070 */
[----:B------:R-:W-:-:S13]  /*2070*/  ISETP.NE.AND.EX P0, PT, R3, UR4, PT, P0 ;  /* 0x0000000403007c0c */ /* 0x000fda000bf05300 */
[----:B-1----:R-:W-:Y:S05]  /*2080*/  @!P0 BRA `(.L_x_2) ;  /* 0x0000000000508947 */ /* 0x002fea0003800000 */
[----:B------:R-:W-:Y:S02]  /*2090*/  ULDC UR5, c[0x0][0x24c] ;  /* 0x0000930000057ab9 */ /* 0x000fe40000000800 */
[----:B------:R-:W-:Y:S02]  /*20a0*/  USHF.R.S32.HI UR4, URZ, 0x1f, UR5 ;  /* 0x0000001f3f047899 */ /* 0x000fe40008011405 */
[----:B------:R-:W-:Y:S02]  /*20b0*/  IADD3 R5, P0, R2, -UR5, RZ ;  /* 0x8000000502057c10 */ /* 0x000fe4000ff1e0ff */
[----:B------:R-:W-:Y:S02]  /*20c0*/  SHF.R.S32.HI R2, RZ, 0x1f, R0 ;  /* 0x0000001fff027819 */ /* 0x000fe40000011400 */
[----:B------:R-:W-:Y:S01]  /*20d0*/  IADD3.X R3, R3, ~UR4, RZ, P0, !PT ;  /* 0x8000000403037c10 */ /* 0x000fe200087fe4ff */
[----:B------:R-:W-:Y:S01]  /*20e0*/  HFMA2.MMA R9, -RZ, RZ, 0, 0 ;  /* 0x00000000ff097435 */ /* 0x000fe200000001ff */
[----:B------:R-:W-:Y:S01]  /*20f0*/  ISETP.GE.U32.AND P0, PT, R5, R0, PT ;  /* 0x000000000500720c */ /* 0x000fe20003f06070 */
[----:B------:R-:W-:-:S03]  /*2100*/  ULDC UR4, c[0x0][0x240] ;  /* 0x0000900000047ab9 */ /* 0x000fc60000000800 */
[----:B------:R-:W-:-:S04]  /*2110*/  ISETP.GE.AND.EX P0, PT, R3, R2, PT, P0 ;  /* 0x000000020300720c */ /* 0x000fc80003f06300 */
[----:B------:R-:W-:-:S13]  /*2120*/  ISETP.LT.OR P0, PT, R3, RZ, P0 ;  /* 0x000000ff0300720c */ /* 0x000fda0000701670 */
[----:B------:R-:W-:-:S04]  /*2130*/  @!P0 LEA R2, P2, R5, UR11, 0x1 ;  /* 0x0000000b05028c11 */ /* 0x000fc8000f8408ff */
[----:B------:R-:W-:Y:S02]  /*2140*/  @!P0 LEA.HI.X R3, R5, UR12, R3, 0x1, P2 ;  /* 0x0000000c05038c11 */ /* 0x000fe400090f0c03 */
[----:B------:R-:W1:Y:S03]  /*2150*/  @!P0 LDC R5, c[0x0][0x23c] ;  /* 0x00008f00ff058b82 */ /* 0x000e660000000800 */
[----:B------:R-:W3:Y:S01]  /*2160*/  @!P0 LDG.E.U16 R2, desc[UR18][R2.64] ;  /* 0x0000001202028981 */ /* 0x000ee2000c1e1500 */
[----:B------:R-:W-:-:S04]  /*2170*/  FMUL R4, R41, UR4 ;  /* 0x0000000429047c20 */ /* 0x000fc80008400000 */
[----:B------:R-:W-:Y:S01]  /*2180*/  FMUL R7, R41, R4 ;  /* 0x0000000429077220 */ /* 0x000fe20000400000 */
[----:B---3--:R-:W-:-:S04]  /*2190*/  @!P0 SHF.L.U32 R0, R2, 0x10, RZ ;  /* 0x0000001002008819 */ /* 0x008fc800000006ff */
[----:B------:R-:W-:-:S05]  /*21a0*/  @!P0 LOP3.LUT R0, R0, 0x80000000, RZ, 0x3c, !PT ;  /* 0x8000000000008812 */ /* 0x000fca00078e3cff */
[----:B-1----:R-:W-:-:S04]  /*21b0*/  @!P0 FFMA R9, R0, R5, R41 ;  /* 0x0000000500098223 */ /* 0x002fc80000000029 */
[----:B------:R-:W-:-:S07]  /*21c0*/  FFMA R9, R41, R4, R9 ;  /* 0x0000000429097223 */ /* 0x000fce0000000009 */
.L_x_2:
[----:B------:R-:W-:Y:S01]  /*21d0*/  ULDC.64 UR6, c[0x0][0x210] ;  /* 0x0000840000067ab9 */ /* 0x000fe20000000a00 */
[----:B------:R-:W-:Y:S01]  /*21e0*/  ULDC.64 UR12, c[0x0][0x220] ;  /* 0x00008800000c7ab9 */ /* 0x000fe20000000a00 */
[----:B------:R-:W-:-:S04]  /*21f0*/  UIADD3 UR5, UP0, UR9, UR6, URZ ;  /* 0x0000000609057290 */ /* 0x000fc8000ff1e03f */
[----:B------:R-:W-:Y:S02]  /*2200*/  UIADD3.X UR6, UR10, UR7, URZ, UP0, !UPT ;  /* 0x000000070a067290 */ /* 0x000fe400087fe43f */
[----:B------:R-:W-:Y:S01]  /*2210*/  MOV R2, UR5 ;  /* 0x0000000500027c02 */ /* 0x000fe20008000f00 */
[----:B------:R-:W-:-:S03]  /*2220*/  UIADD3 UR4, UP0, UR9, UR12, URZ ;  /* 0x0000000c09047290 */ /* 0x000fc6000ff1e03f */
[----:B------:R-:W-:Y:S01]  /*2230*/  MOV R3, UR6 ;  /* 0x0000000600037c02 */ /* 0x000fe20008000f00 */
[----:B------:R-:W-:-:S04]  /*2240*/  UIADD3.X UR5, UR10, UR13, URZ, UP0, !UPT ;  /* 0x0000000d0a057290 */ /* 0x000fc800087fe43f */
[----:B------:R1:W-:Y:S01]  /*2250*/  @!P1 STG.E desc[UR18][R2.64], R9 ;  /* 0x0000000902009986 */ /* 0x0003e2000c101912 */
[----:B------:R-:W-:Y:S07]  /*2260*/  @P1 EXIT ;  /* 0x000000000000194d */ /* 0x000fee0003800000 */
[----:B-1----:R-:W-:Y:S02]  /*2270*/  MOV R2, UR4 ;  /* 0x0000000400027c02 */ /* 0x002fe40008000f00 */
[----:B------:R-:W-:-:S05]  /*2280*/  MOV R3, UR5 ;  /* 0x0000000500037c02 */ /* 0x000fca0008000f00 */
[----:B------:R-:W-:Y:S01]  /*2290*/  STG.E desc[UR18][R2.64], R7 ;  /* 0x0000000702007986 */ /* 0x000fe2000c101912 */
[----:B------:R-:W-:Y:S05]  /*22a0*/  EXIT ;  /* 0x000000000000794d */ /* 0x000fea0003800000 */
.L_x_3:
[----:B------:R-:W-:-:S00]  /*22b0*/  BRA `(.L_x_3) ;  /* 0xfffffffc00fc7947 */ /* 0x000fc0000383ffff */
[----:B------:R-:W-:-:S00]  /*22c0*/  NOP ;  /* 0x0000000000007918 */ /* 0x000fc00000000000 */
        /* <DEDUP_REMOVED lines=11> */
.L_x_4:


//--------------------- .nv.global.init           --------------------------
	.section	.nv.global.init,"aw",@progbits
.nv.global.init:
	.type		_$_str,@object
	.size		_$_str,(.L_0 - _$_str)
_$_str:
        /*0000*/ 	.byte	0x5f, 0x5f, 0x43, 0x55, 0x44, 0x41, 0x5f, 0x46, 0x54, 0x5a, 0x00
.L_0:


//--------------------- .nv.shared.cross_entropy_fwd_kernel --------------------------
	.section	.nv.shared.cross_entropy_fwd_kernel,"aw",@nobits
	.sectionflags	@""
	.align	16
	.zero		1024


//--------------------- .nv.constant0.cross_entropy_fwd_kernel --------------------------
	.section	.nv.constant0.cross_entropy_fwd_kernel,"a",@progbits
	.sectionflags	@""
	.align	4
.nv.constant0.cross_entropy_fwd_kernel:
	.zero		600
